//
// Generated by NVIDIA NVVM Compiler
//
// Compiler Build ID: CL-36424714
// Cuda compilation tools, release 13.0, V13.0.88
// Based on NVVM 20.0.0
//

.version 9.0
.target sm_100
.address_size 64

	// .globl	_Z6kernelP6uchar4iii
.const .align 8 .b8 cov[2304];
.const .align 8 .b8 av[768];

.visible .entry _Z6kernelP6uchar4iii(
	.param .u64 .ptr .align 1 _Z6kernelP6uchar4iii_param_0,
	.param .u32 _Z6kernelP6uchar4iii_param_1,
	.param .u32 _Z6kernelP6uchar4iii_param_2,
	.param .u32 _Z6kernelP6uchar4iii_param_3
)
{
	.reg .pred 	%p<35>;
	.reg .b16 	%rs<11>;
	.reg .b32 	%r<111>;
	.reg .b64 	%rd<41>;
	.reg .b64 	%fd<220>;

	ld.param.u64 	%rd7, [_Z6kernelP6uchar4iii_param_0];
	ld.param.u32 	%r38, [_Z6kernelP6uchar4iii_param_1];
	cvta.to.global.u64 	%rd1, %rd7;
	mov.u32 	%r41, %ntid.x;
	mov.u32 	%r42, %nctaid.x;
	mul.lo.s32 	%r1, %r41, %r42;
	mov.u32 	%r2, %ntid.y;
	mov.u32 	%r43, %nctaid.y;
	mul.lo.s32 	%r3, %r2, %r43;
	mov.u32 	%r44, %ctaid.x;
	mov.u32 	%r45, %tid.x;
	mad.lo.s32 	%r97, %r41, %r44, %r45;
	setp.ge.s32 	%p1, %r97, %r38;
	@%p1 bra 	$L__BB0_23;
	ld.param.u32 	%r92, [_Z6kernelP6uchar4iii_param_3];
	mov.u32 	%r46, %ctaid.y;
	mov.u32 	%r47, %tid.y;
	mad.lo.s32 	%r5, %r2, %r46, %r47;
	setp.lt.s32 	%p2, %r92, 1;
	@%p2 bra 	$L__BB0_14;
	ld.param.u32 	%r93, [_Z6kernelP6uchar4iii_param_3];
	and.b32  	%r6, %r93, 2147483644;
	mov.u64 	%rd34, av;
	mov.u64 	%rd37, cov;
	add.s64 	%rd24, %rd34, 48;
$L__BB0_3:
	ld.param.u32 	%r90, [_Z6kernelP6uchar4iii_param_2];
	setp.ge.s32 	%p11, %r5, %r90;
	mov.u32 	%r98, %r5;
	@%p11 bra 	$L__BB0_4;
	bra.uni 	$L__BB0_5;
$L__BB0_4:
	mov.u32 	%r85, %ntid.x;
	mov.u32 	%r86, %nctaid.x;
	mad.lo.s32 	%r97, %r85, %r86, %r97;
	setp.lt.s32 	%p34, %r97, %r38;
	@%p34 bra 	$L__BB0_3;
	bra.uni 	$L__BB0_23;
$L__BB0_5:
	ld.param.u32 	%r94, [_Z6kernelP6uchar4iii_param_3];
	setp.lt.u32 	%p12, %r94, 4;
	mad.lo.s32 	%r66, %r98, %r38, %r97;
	mul.wide.s32 	%rd22, %r66, 4;
	add.s64 	%rd2, %rd1, %rd22;
	.pragma "used_bytes_mask 7";
	ld.global.u32 	%r67, [%rd2];
	bfe.u32 	%r68, %r67, 0, 8;
	cvt.u16.u32 	%rs5, %r68;
	and.b16  	%rs6, %rs5, 255;
	bfe.u32 	%r69, %r67, 8, 8;
	cvt.u16.u32 	%rs7, %r69;
	and.b16  	%rs8, %rs7, 255;
	bfe.u32 	%r70, %r67, 16, 8;
	cvt.u16.u32 	%rs9, %r70;
	and.b16  	%rs10, %rs9, 255;
	cvt.rn.f64.u16 	%fd4, %rs6;
	cvt.rn.f64.u16 	%fd5, %rs8;
	cvt.rn.f64.u16 	%fd6, %rs10;
	mov.b32 	%r101, -1;
	mov.b32 	%r105, 0;
	@%p12 bra 	$L__BB0_8;
	mov.u64 	%rd26, cov;
	add.s64 	%rd39, %rd26, 144;
	mov.b32 	%r101, -1;
	mov.b32 	%r99, 0;
	mov.u64 	%rd40, %rd24;
$L__BB0_7:
	.pragma "nounroll";
	ld.const.f64 	%fd18, [%rd40+-48];
	sub.f64 	%fd19, %fd4, %fd18;
	ld.const.f64 	%fd20, [%rd40+-40];
	sub.f64 	%fd21, %fd5, %fd20;
	ld.const.f64 	%fd22, [%rd40+-32];
	sub.f64 	%fd23, %fd6, %fd22;
	ld.const.f64 	%fd24, [%rd39+-144];
	fma.rn.f64 	%fd25, %fd19, %fd24, 0d0000000000000000;
	ld.const.f64 	%fd26, [%rd39+-120];
	fma.rn.f64 	%fd27, %fd21, %fd26, %fd25;
	ld.const.f64 	%fd28, [%rd39+-96];
	fma.rn.f64 	%fd29, %fd23, %fd28, %fd27;
	ld.const.f64 	%fd30, [%rd39+-136];
	fma.rn.f64 	%fd31, %fd19, %fd30, 0d0000000000000000;
	ld.const.f64 	%fd32, [%rd39+-112];
	fma.rn.f64 	%fd33, %fd21, %fd32, %fd31;
	ld.const.f64 	%fd34, [%rd39+-88];
	fma.rn.f64 	%fd35, %fd23, %fd34, %fd33;
	ld.const.f64 	%fd36, [%rd39+-128];
	fma.rn.f64 	%fd37, %fd19, %fd36, 0d0000000000000000;
	ld.const.f64 	%fd38, [%rd39+-104];
	fma.rn.f64 	%fd39, %fd21, %fd38, %fd37;
	ld.const.f64 	%fd40, [%rd39+-80];
	fma.rn.f64 	%fd41, %fd23, %fd40, %fd39;
	fma.rn.f64 	%fd42, %fd29, %fd19, 0d0000000000000000;
	fma.rn.f64 	%fd43, %fd35, %fd21, %fd42;
	fma.rn.f64 	%fd44, %fd41, %fd23, %fd43;
	setp.lt.f64 	%p13, %fd44, %fd213;
	setp.eq.s32 	%p14, %r101, -1;
	or.pred  	%p15, %p13, %p14;
	selp.f64 	%fd45, %fd44, %fd213, %p15;
	selp.b32 	%r73, %r99, %r101, %p15;
	ld.const.f64 	%fd46, [%rd40+-24];
	sub.f64 	%fd47, %fd4, %fd46;
	ld.const.f64 	%fd48, [%rd40+-16];
	sub.f64 	%fd49, %fd5, %fd48;
	ld.const.f64 	%fd50, [%rd40+-8];
	sub.f64 	%fd51, %fd6, %fd50;
	ld.const.f64 	%fd52, [%rd39+-72];
	fma.rn.f64 	%fd53, %fd47, %fd52, 0d0000000000000000;
	ld.const.f64 	%fd54, [%rd39+-48];
	fma.rn.f64 	%fd55, %fd49, %fd54, %fd53;
	ld.const.f64 	%fd56, [%rd39+-24];
	fma.rn.f64 	%fd57, %fd51, %fd56, %fd55;
	ld.const.f64 	%fd58, [%rd39+-64];
	fma.rn.f64 	%fd59, %fd47, %fd58, 0d0000000000000000;
	ld.const.f64 	%fd60, [%rd39+-40];
	fma.rn.f64 	%fd61, %fd49, %fd60, %fd59;
	ld.const.f64 	%fd62, [%rd39+-16];
	fma.rn.f64 	%fd63, %fd51, %fd62, %fd61;
	ld.const.f64 	%fd64, [%rd39+-56];
	fma.rn.f64 	%fd65, %fd47, %fd64, 0d0000000000000000;
	ld.const.f64 	%fd66, [%rd39+-32];
	fma.rn.f64 	%fd67, %fd49, %fd66, %fd65;
	ld.const.f64 	%fd68, [%rd39+-8];
	fma.rn.f64 	%fd69, %fd51, %fd68, %fd67;
	fma.rn.f64 	%fd70, %fd57, %fd47, 0d0000000000000000;
	fma.rn.f64 	%fd71, %fd63, %fd49, %fd70;
	fma.rn.f64 	%fd72, %fd69, %fd51, %fd71;
	setp.lt.f64 	%p16, %fd72, %fd45;
	selp.f64 	%fd73, %fd72, %fd45, %p16;
	add.s32 	%r74, %r99, 1;
	selp.b32 	%r75, %r74, %r73, %p16;
	ld.const.f64 	%fd74, [%rd40];
	sub.f64 	%fd75, %fd4, %fd74;
	ld.const.f64 	%fd76, [%rd40+8];
	sub.f64 	%fd77, %fd5, %fd76;
	ld.const.f64 	%fd78, [%rd40+16];
	sub.f64 	%fd79, %fd6, %fd78;
	ld.const.f64 	%fd80, [%rd39];
	fma.rn.f64 	%fd81, %fd75, %fd80, 0d0000000000000000;
	ld.const.f64 	%fd82, [%rd39+24];
	fma.rn.f64 	%fd83, %fd77, %fd82, %fd81;
	ld.const.f64 	%fd84, [%rd39+48];
	fma.rn.f64 	%fd85, %fd79, %fd84, %fd83;
	ld.const.f64 	%fd86, [%rd39+8];
	fma.rn.f64 	%fd87, %fd75, %fd86, 0d0000000000000000;
	ld.const.f64 	%fd88, [%rd39+32];
	fma.rn.f64 	%fd89, %fd77, %fd88, %fd87;
	ld.const.f64 	%fd90, [%rd39+56];
	fma.rn.f64 	%fd91, %fd79, %fd90, %fd89;
	ld.const.f64 	%fd92, [%rd39+16];
	fma.rn.f64 	%fd93, %fd75, %fd92, 0d0000000000000000;
	ld.const.f64 	%fd94, [%rd39+40];
	fma.rn.f64 	%fd95, %fd77, %fd94, %fd93;
	ld.const.f64 	%fd96, [%rd39+64];
	fma.rn.f64 	%fd97, %fd79, %fd96, %fd95;
	fma.rn.f64 	%fd98, %fd85, %fd75, 0d0000000000000000;
	fma.rn.f64 	%fd99, %fd91, %fd77, %fd98;
	fma.rn.f64 	%fd100, %fd97, %fd79, %fd99;
	setp.lt.f64 	%p17, %fd100, %fd73;
	setp.eq.s32 	%p18, %r75, -1;
	or.pred  	%p19, %p17, %p18;
	selp.f64 	%fd101, %fd100, %fd73, %p19;
	add.s32 	%r77, %r99, 2;
	selp.b32 	%r78, %r77, %r75, %p19;
	ld.const.f64 	%fd102, [%rd40+24];
	sub.f64 	%fd103, %fd4, %fd102;
	ld.const.f64 	%fd104, [%rd40+32];
	sub.f64 	%fd105, %fd5, %fd104;
	ld.const.f64 	%fd106, [%rd40+40];
	sub.f64 	%fd107, %fd6, %fd106;
	ld.const.f64 	%fd108, [%rd39+72];
	fma.rn.f64 	%fd109, %fd103, %fd108, 0d0000000000000000;
	ld.const.f64 	%fd110, [%rd39+96];
	fma.rn.f64 	%fd111, %fd105, %fd110, %fd109;
	ld.const.f64 	%fd112, [%rd39+120];
	fma.rn.f64 	%fd113, %fd107, %fd112, %fd111;
	ld.const.f64 	%fd114, [%rd39+80];
	fma.rn.f64 	%fd115, %fd103, %fd114, 0d0000000000000000;
	ld.const.f64 	%fd116, [%rd39+104];
	fma.rn.f64 	%fd117, %fd105, %fd116, %fd115;
	ld.const.f64 	%fd118, [%rd39+128];
	fma.rn.f64 	%fd119, %fd107, %fd118, %fd117;
	ld.const.f64 	%fd120, [%rd39+88];
	fma.rn.f64 	%fd121, %fd103, %fd120, 0d0000000000000000;
	ld.const.f64 	%fd122, [%rd39+112];
	fma.rn.f64 	%fd123, %fd105, %fd122, %fd121;
	ld.const.f64 	%fd124, [%rd39+136];
	fma.rn.f64 	%fd125, %fd107, %fd124, %fd123;
	fma.rn.f64 	%fd126, %fd113, %fd103, 0d0000000000000000;
	fma.rn.f64 	%fd127, %fd119, %fd105, %fd126;
	fma.rn.f64 	%fd128, %fd125, %fd107, %fd127;
	setp.lt.f64 	%p20, %fd128, %fd101;
	selp.f64 	%fd213, %fd128, %fd101, %p20;
	add.s32 	%r79, %r99, 3;
	selp.b32 	%r101, %r79, %r78, %p20;
	add.s64 	%rd40, %rd40, 96;
	add.s64 	%rd39, %rd39, 288;
	add.s32 	%r99, %r99, 4;
	setp.ne.s32 	%p21, %r99, %r6;
	mov.u32 	%r105, %r6;
	@%p21 bra 	$L__BB0_7;
$L__BB0_8:
	ld.param.u32 	%r95, [_Z6kernelP6uchar4iii_param_3];
	and.b32  	%r81, %r95, 3;
	setp.eq.s32 	%p22, %r81, 0;
	@%p22 bra 	$L__BB0_13;
	setp.eq.s32 	%p23, %r81, 1;
	@%p23 bra 	$L__BB0_11;
	mul.wide.u32 	%rd27, %r105, 24;
	add.s64 	%rd29, %rd34, %rd27;
	ld.const.f64 	%fd130, [%rd29];
	sub.f64 	%fd131, %fd4, %fd130;
	ld.const.f64 	%fd132, [%rd29+8];
	sub.f64 	%fd133, %fd5, %fd132;
	ld.const.f64 	%fd134, [%rd29+16];
	sub.f64 	%fd135, %fd6, %fd134;
	mul.wide.u32 	%rd30, %r105, 72;
	add.s64 	%rd32, %rd37, %rd30;
	ld.const.f64 	%fd136, [%rd32];
	fma.rn.f64 	%fd137, %fd131, %fd136, 0d0000000000000000;
	ld.const.f64 	%fd138, [%rd32+24];
	fma.rn.f64 	%fd139, %fd133, %fd138, %fd137;
	ld.const.f64 	%fd140, [%rd32+48];
	fma.rn.f64 	%fd141, %fd135, %fd140, %fd139;
	ld.const.f64 	%fd142, [%rd32+8];
	fma.rn.f64 	%fd143, %fd131, %fd142, 0d0000000000000000;
	ld.const.f64 	%fd144, [%rd32+32];
	fma.rn.f64 	%fd145, %fd133, %fd144, %fd143;
	ld.const.f64 	%fd146, [%rd32+56];
	fma.rn.f64 	%fd147, %fd135, %fd146, %fd145;
	ld.const.f64 	%fd148, [%rd32+16];
	fma.rn.f64 	%fd149, %fd131, %fd148, 0d0000000000000000;
	ld.const.f64 	%fd150, [%rd32+40];
	fma.rn.f64 	%fd151, %fd133, %fd150, %fd149;
	ld.const.f64 	%fd152, [%rd32+64];
	fma.rn.f64 	%fd153, %fd135, %fd152, %fd151;
	fma.rn.f64 	%fd154, %fd141, %fd131, 0d0000000000000000;
	fma.rn.f64 	%fd155, %fd147, %fd133, %fd154;
	fma.rn.f64 	%fd156, %fd153, %fd135, %fd155;
	setp.lt.f64 	%p24, %fd156, %fd213;
	setp.eq.s32 	%p25, %r101, -1;
	or.pred  	%p26, %p24, %p25;
	selp.f64 	%fd157, %fd156, %fd213, %p26;
	selp.b32 	%r82, %r105, %r101, %p26;
	add.s32 	%r83, %r105, 1;
	ld.const.f64 	%fd158, [%rd29+24];
	sub.f64 	%fd159, %fd4, %fd158;
	ld.const.f64 	%fd160, [%rd29+32];
	sub.f64 	%fd161, %fd5, %fd160;
	ld.const.f64 	%fd162, [%rd29+40];
	sub.f64 	%fd163, %fd6, %fd162;
	ld.const.f64 	%fd164, [%rd32+72];
	fma.rn.f64 	%fd165, %fd159, %fd164, 0d0000000000000000;
	ld.const.f64 	%fd166, [%rd32+96];
	fma.rn.f64 	%fd167, %fd161, %fd166, %fd165;
	ld.const.f64 	%fd168, [%rd32+120];
	fma.rn.f64 	%fd169, %fd163, %fd168, %fd167;
	ld.const.f64 	%fd170, [%rd32+80];
	fma.rn.f64 	%fd171, %fd159, %fd170, 0d0000000000000000;
	ld.const.f64 	%fd172, [%rd32+104];
	fma.rn.f64 	%fd173, %fd161, %fd172, %fd171;
	ld.const.f64 	%fd174, [%rd32+128];
	fma.rn.f64 	%fd175, %fd163, %fd174, %fd173;
	ld.const.f64 	%fd176, [%rd32+88];
	fma.rn.f64 	%fd177, %fd159, %fd176, 0d0000000000000000;
	ld.const.f64 	%fd178, [%rd32+112];
	fma.rn.f64 	%fd179, %fd161, %fd178, %fd177;
	ld.const.f64 	%fd180, [%rd32+136];
	fma.rn.f64 	%fd181, %fd163, %fd180, %fd179;
	fma.rn.f64 	%fd182, %fd169, %fd159, 0d0000000000000000;
	fma.rn.f64 	%fd183, %fd175, %fd161, %fd182;
	fma.rn.f64 	%fd184, %fd181, %fd163, %fd183;
	setp.lt.f64 	%p27, %fd184, %fd157;
	selp.f64 	%fd213, %fd184, %fd157, %p27;
	selp.b32 	%r101, %r83, %r82, %p27;
	add.s32 	%r105, %r105, 2;
$L__BB0_11:
	ld.param.u32 	%r96, [_Z6kernelP6uchar4iii_param_3];
	and.b32  	%r84, %r96, 1;
	setp.eq.b32 	%p28, %r84, 1;
	not.pred 	%p29, %p28;
	@%p29 bra 	$L__BB0_13;
	mul.wide.u32 	%rd33, %r105, 24;
	add.s64 	%rd35, %rd34, %rd33;
	ld.const.f64 	%fd185, [%rd35];
	sub.f64 	%fd186, %fd4, %fd185;
	ld.const.f64 	%fd187, [%rd35+8];
	sub.f64 	%fd188, %fd5, %fd187;
	ld.const.f64 	%fd189, [%rd35+16];
	sub.f64 	%fd190, %fd6, %fd189;
	mul.wide.u32 	%rd36, %r105, 72;
	add.s64 	%rd38, %rd37, %rd36;
	ld.const.f64 	%fd191, [%rd38];
	fma.rn.f64 	%fd192, %fd186, %fd191, 0d0000000000000000;
	ld.const.f64 	%fd193, [%rd38+24];
	fma.rn.f64 	%fd194, %fd188, %fd193, %fd192;
	ld.const.f64 	%fd195, [%rd38+48];
	fma.rn.f64 	%fd196, %fd190, %fd195, %fd194;
	ld.const.f64 	%fd197, [%rd38+8];
	fma.rn.f64 	%fd198, %fd186, %fd197, 0d0000000000000000;
	ld.const.f64 	%fd199, [%rd38+32];
	fma.rn.f64 	%fd200, %fd188, %fd199, %fd198;
	ld.const.f64 	%fd201, [%rd38+56];
	fma.rn.f64 	%fd202, %fd190, %fd201, %fd200;
	ld.const.f64 	%fd203, [%rd38+16];
	fma.rn.f64 	%fd204, %fd186, %fd203, 0d0000000000000000;
	ld.const.f64 	%fd205, [%rd38+40];
	fma.rn.f64 	%fd206, %fd188, %fd205, %fd204;
	ld.const.f64 	%fd207, [%rd38+64];
	fma.rn.f64 	%fd208, %fd190, %fd207, %fd206;
	fma.rn.f64 	%fd209, %fd196, %fd186, 0d0000000000000000;
	fma.rn.f64 	%fd210, %fd202, %fd188, %fd209;
	fma.rn.f64 	%fd211, %fd208, %fd190, %fd210;
	setp.lt.f64 	%p30, %fd211, %fd213;
	setp.eq.s32 	%p31, %r101, -1;
	or.pred  	%p32, %p30, %p31;
	selp.f64 	%fd213, %fd211, %fd213, %p32;
	selp.b32 	%r101, %r105, %r101, %p32;
$L__BB0_13:
	ld.param.u32 	%r91, [_Z6kernelP6uchar4iii_param_2];
	st.global.u8 	[%rd2+3], %r101;
	add.s32 	%r98, %r98, %r3;
	setp.lt.s32 	%p33, %r98, %r91;
	@%p33 bra 	$L__BB0_5;
	bra.uni 	$L__BB0_4;
$L__BB0_14:
	ld.param.u32 	%r87, [_Z6kernelP6uchar4iii_param_2];
	add.s32 	%r25, %r5, %r3;
	max.s32 	%r48, %r87, %r25;
	setp.lt.s32 	%p3, %r25, %r87;
	selp.u32 	%r49, 1, 0, %p3;
	add.s32 	%r50, %r25, %r49;
	sub.s32 	%r51, %r48, %r50;
	div.u32 	%r52, %r51, %r3;
	add.s32 	%r26, %r52, %r49;
	and.b32  	%r27, %r26, 3;
	mul.lo.s32 	%r28, %r5, %r38;
	mul.lo.s32 	%r29, %r25, %r38;
	add.s32 	%r30, %r25, %r3;
	mul.lo.s32 	%r31, %r30, %r38;
	add.s32 	%r32, %r30, %r3;
$L__BB0_15:
	ld.param.u32 	%r88, [_Z6kernelP6uchar4iii_param_2];
	setp.ge.s32 	%p4, %r5, %r88;
	@%p4 bra 	$L__BB0_22;
	setp.eq.s32 	%p5, %r27, 3;
	mov.u32 	%r109, %r5;
	@%p5 bra 	$L__BB0_20;
	setp.eq.s32 	%p6, %r27, 0;
	add.s32 	%r53, %r28, %r97;
	mul.wide.s32 	%rd8, %r53, 4;
	add.s64 	%rd9, %rd1, %rd8;
	mov.b16 	%rs1, 255;
	st.global.u8 	[%rd9+3], %rs1;
	mov.u32 	%r109, %r25;
	@%p6 bra 	$L__BB0_20;
	setp.eq.s32 	%p7, %r27, 1;
	add.s32 	%r54, %r29, %r97;
	mul.wide.s32 	%rd10, %r54, 4;
	add.s64 	%rd11, %rd1, %rd10;
	mov.b16 	%rs2, 255;
	st.global.u8 	[%rd11+3], %rs2;
	mov.u32 	%r109, %r30;
	@%p7 bra 	$L__BB0_20;
	add.s32 	%r55, %r31, %r97;
	mul.wide.s32 	%rd12, %r55, 4;
	add.s64 	%rd13, %rd1, %rd12;
	mov.b16 	%rs3, 255;
	st.global.u8 	[%rd13+3], %rs3;
	mov.u32 	%r109, %r32;
$L__BB0_20:
	setp.lt.u32 	%p8, %r26, 3;
	@%p8 bra 	$L__BB0_22;
$L__BB0_21:
	ld.param.u32 	%r89, [_Z6kernelP6uchar4iii_param_2];
	mad.lo.s32 	%r56, %r109, %r38, %r97;
	mul.wide.s32 	%rd14, %r56, 4;
	add.s64 	%rd15, %rd1, %rd14;
	mov.b16 	%rs4, 255;
	st.global.u8 	[%rd15+3], %rs4;
	add.s32 	%r57, %r109, %r3;
	mad.lo.s32 	%r58, %r57, %r38, %r97;
	mul.wide.s32 	%rd16, %r58, 4;
	add.s64 	%rd17, %rd1, %rd16;
	st.global.u8 	[%rd17+3], %rs4;
	add.s32 	%r59, %r57, %r3;
	mad.lo.s32 	%r60, %r59, %r38, %r97;
	mul.wide.s32 	%rd18, %r60, 4;
	add.s64 	%rd19, %rd1, %rd18;
	st.global.u8 	[%rd19+3], %rs4;
	add.s32 	%r61, %r59, %r3;
	mad.lo.s32 	%r62, %r61, %r38, %r97;
	mul.wide.s32 	%rd20, %r62, 4;
	add.s64 	%rd21, %rd1, %rd20;
	st.global.u8 	[%rd21+3], %rs4;
	add.s32 	%r109, %r61, %r3;
	setp.lt.s32 	%p9, %r109, %r89;
	@%p9 bra 	$L__BB0_21;
$L__BB0_22:
	add.s32 	%r97, %r97, %r1;
	setp.lt.s32 	%p10, %r97, %r38;
	@%p10 bra 	$L__BB0_15;
$L__BB0_23:
	ret;

}


// ===== COMPILED SASS (sm_100) =====

	.target	sm_100

	.elftype	@"ET_EXEC"


//--------------------- .note.nv.tkinfo           --------------------------
	.section	.note.nv.tkinfo,"",@"SHT_NOTE"
	.sectionflags	@"SHF_NOTE_NV_TKINFO"
	.tkinfo
        /*0018*/ 	.word	0x00000002
        /*0030*/ 	.string	""
        /*0030*/ 	.string	"ptxas"
        /*0030*/ 	.string	"Cuda compilation tools, release 13.0, V13.0.88"
        /*0030*/ 	.string	"Build cuda_13.0.r13.0/compiler.36424714_0"
        /*0030*/ 	.string	"-arch sm_100 -m 64 "



//--------------------- .note.nv.cuinfo           --------------------------
	.section	.note.nv.cuinfo,"",@"SHT_NOTE"
	.sectionflags	@"SHF_NOTE_NV_CUINFO"
        /*0018*/ 	.short	0x0002
        /*001a*/ 	.short	0x0064
        /*001c*/ 	.short	0x0082
	.zero		2


//--------------------- .nv.info                  --------------------------
	.section	.nv.info,"",@"SHT_CUDA_INFO"
	.align	4


	//----- nvinfo : EIATTR_REGCOUNT
	.align		4
        /*0000*/ 	.byte	0x04, 0x2f
        /*0002*/ 	.short	(.L_3 - .L_2)
	.align		4
.L_2:
        /*0004*/ 	.word	index@(_Z6kernelP6uchar4iii)
        /*0008*/ 	.word	0x00000026


	//----- nvinfo : EIATTR_FRAME_SIZE
	.align		4
.L_3:
        /*000c*/ 	.byte	0x04, 0x11
        /*000e*/ 	.short	(.L_5 - .L_4)
	.align		4
.L_4:
        /*0010*/ 	.word	index@(_Z6kernelP6uchar4iii)
        /*0014*/ 	.word	0x00000000


	//----- nvinfo : EIATTR_MIN_STACK_SIZE
	.align		4
.L_5:
        /*0018*/ 	.byte	0x04, 0x12
        /*001a*/ 	.short	(.L_7 - .L_6)
	.align		4
.L_6:
        /*001c*/ 	.word	index@(_Z6kernelP6uchar4iii)
        /*0020*/ 	.word	0x00000000
.L_7:


//--------------------- .nv.compat                --------------------------
	.section	.nv.compat,"",@"SHT_CUDA_COMPAT_INFO"
	.align	4
        /*0000*/ 	.byte	0x02, 0x09, 0x00, 0x00, 0x02, 0x02, 0x01, 0x00, 0x02, 0x05, 0x05, 0x00, 0x03, 0x07, 0x01, 0x01
        /*0010*/ 	.byte	0x02, 0x03, 0x00, 0x00, 0x02, 0x06, 0x01, 0x00, 0x04, 0x0b, 0x08, 0x00, 0x01, 0x00, 0x00, 0x00
        /*0020*/ 	.byte	0x00, 0x00, 0x00, 0x00


//--------------------- .nv.info._Z6kernelP6uchar4iii --------------------------
	.section	.nv.info._Z6kernelP6uchar4iii,"",@"SHT_CUDA_INFO"
	.sectionflags	@""
	.align	4


	//----- nvinfo : EIATTR_CUDA_API_VERSION
	.align		4
        /*0000*/ 	.byte	0x04, 0x37
        /*0002*/ 	.short	(.L_9 - .L_8)
.L_8:
        /*0004*/ 	.word	0x00000082


	//----- nvinfo : EIATTR_KPARAM_INFO
	.align		4
.L_9:
        /*0008*/ 	.byte	0x04, 0x17
        /*000a*/ 	.short	(.L_11 - .L_10)
.L_10:
        /*000c*/ 	.word	0x00000000
        /*0010*/ 	.short	0x0003
        /*0012*/ 	.short	0x0010
        /*0014*/ 	.byte	0x00, 0xf0, 0x11, 0x00


	//----- nvinfo : EIATTR_KPARAM_INFO
	.align		4
.L_11:
        /*0018*/ 	.byte	0x04, 0x17
        /*001a*/ 	.short	(.L_13 - .L_12)
.L_12:
        /*001c*/ 	.word	0x00000000
        /*0020*/ 	.short	0x0002
        /*0022*/ 	.short	0x000c
        /*0024*/ 	.byte	0x00, 0xf0, 0x11, 0x00


	//----- nvinfo : EIATTR_KPARAM_INFO
	.align		4
.L_13:
        /*0028*/ 	.byte	0x04, 0x17
        /*002a*/ 	.short	(.L_15 - .L_14)
.L_14:
        /*002c*/ 	.word	0x00000000
        /*0030*/ 	.short	0x0001
        /*0032*/ 	.short	0x0008
        /*0034*/ 	.byte	0x00, 0xf0, 0x11, 0x00


	//----- nvinfo : EIATTR_KPARAM_INFO
	.align		4
.L_15:
        /*0038*/ 	.byte	0x04, 0x17
        /*003a*/ 	.short	(.L_17 - .L_16)
.L_16:
        /*003c*/ 	.word	0x00000000
        /*0040*/ 	.short	0x0000
        /*0042*/ 	.short	0x0000
        /*0044*/ 	.byte	0x00, 0xf5, 0x21, 0x00


	//----- nvinfo : EIATTR_SPARSE_MMA_MASK
	.align		4
.L_17:
        /*0048*/ 	.byte	0x03, 0x50
        /*004a*/ 	.short	0x0000


	//----- nvinfo : EIATTR_MAXREG_COUNT
	.align		4
        /*004c*/ 	.byte	0x03, 0x1b
        /*004e*/ 	.short	0x00ff


	//----- nvinfo : EIATTR_MERCURY_ISA_VERSION
	.align		4
        /*0050*/ 	.byte	0x03, 0x5f
        /*0052*/ 	.short	0x0101


	//----- nvinfo : EIATTR_UNUSED_LOAD_BYTE_OFFSET
	.align		4
        /*0054*/ 	.byte	0x04, 0x44
        /*0056*/ 	.short	(.L_19 - .L_18)


	//   ....[0]....
.L_18:
        /*0058*/ 	.word	0x000001f0
        /*005c*/ 	.word	0x00000007


	//----- nvinfo : EIATTR_VRC_CTA_INIT_COUNT
	.align		4
.L_19:
        /*0060*/ 	.byte	0x02, 0x4a
	.zero		1
	.zero		1


	//----- nvinfo : EIATTR_EXIT_INSTR_OFFSETS
	.align		4
        /*0064*/ 	.byte	0x04, 0x1c
        /*0066*/ 	.short	(.L_21 - .L_20)


	//   ....[0]....
.L_20:
        /*0068*/ 	.word	0x000000b0


	//   ....[1]....
        /*006c*/ 	.word	0x00001290


	//   ....[2]....
        /*0070*/ 	.word	0x000017d0


	//----- nvinfo : EIATTR_CRS_STACK_SIZE
	.align		4
.L_21:
        /*0074*/ 	.byte	0x04, 0x1e
        /*0076*/ 	.short	(.L_23 - .L_22)
.L_22:
        /*0078*/ 	.word	0x00000000


	//----- nvinfo : EIATTR_CBANK_PARAM_SIZE
	.align		4
.L_23:
        /*007c*/ 	.byte	0x03, 0x19
        /*007e*/ 	.short	0x0014


	//----- nvinfo : EIATTR_PARAM_CBANK
	.align		4
        /*0080*/ 	.byte	0x04, 0x0a
        /*0082*/ 	.short	(.L_25 - .L_24)
	.align		4
.L_24:
        /*0084*/ 	.word	index@(.nv.constant0._Z6kernelP6uchar4iii)
        /*0088*/ 	.short	0x0380
        /*008a*/ 	.short	0x0014


	//----- nvinfo : EIATTR_SW_WAR
	.align		4
.L_25:
        /*008c*/ 	.byte	0x04, 0x36
        /*008e*/ 	.short	(.L_27 - .L_26)
.L_26:
        /*0090*/ 	.word	0x00000008
.L_27:


//--------------------- .nv.callgraph             --------------------------
	.section	.nv.callgraph,"",@"SHT_CUDA_CALLGRAPH"
	.align	4
	.sectionentsize	8
	.align		4
        /*0000*/ 	.word	0x00000000
	.align		4
        /*0004*/ 	.word	0xffffffff
	.align		4
        /*0008*/ 	.word	0x00000000
	.align		4
        /*000c*/ 	.word	0xfffffffe
	.align		4
        /*0010*/ 	.word	0x00000000
	.align		4
        /*0014*/ 	.word	0xfffffffd
	.align		4
        /*0018*/ 	.word	0x00000000
	.align		4
        /*001c*/ 	.word	0xfffffffc


//--------------------- .nv.constant3             --------------------------
	.section	.nv.constant3,"a",@progbits
	.align	8
.nv.constant3:
	.type		cov,@object
	.size		cov,(av - cov)
cov:
	.zero		2304
	.type		av,@object
	.size		av,(.L_1 - av)
av:
	.zero		768
.L_1:


//--------------------- .text._Z6kernelP6uchar4iii --------------------------
	.section	.text._Z6kernelP6uchar4iii,"ax",@progbits
	.align	128
        .global         _Z6kernelP6uchar4iii
        .type           _Z6kernelP6uchar4iii,@function
        .size           _Z6kernelP6uchar4iii,(.L_x_16 - _Z6kernelP6uchar4iii)
        .other          _Z6kernelP6uchar4iii,@"STO_CUDA_ENTRY STV_DEFAULT"
_Z6kernelP6uchar4iii:
.text._Z6kernelP6uchar4iii:
[----:B------:R-:W-:Y:S01]  /*0000*/  LDC R1, c[0x0][0x37c] ;  /* 0x0000df00ff017b82 */ /* 0x000fe20000000800 */
[----:B------:R-:W0:Y:S01]  /*0010*/  S2R R3, SR_CTAID.X ;  /* 0x0000000000037919 */ /* 0x000e220000002500 */
[----:B------:R-:W0:Y:S01]  /*0020*/  LDCU UR4, c[0x0][0x360] ;  /* 0x00006c00ff0477ac */ /* 0x000e220008000800 */
[----:B------:R-:W0:Y:S01]  /*0030*/  S2R R0, SR_TID.X ;  /* 0x0000000000007919 */ /* 0x000e220000002100 */
[----:B------:R-:W1:Y:S01]  /*0040*/  LDCU UR6, c[0x0][0x388] ;  /* 0x00007100ff0677ac */ /* 0x000e620008000800 */
[----:B------:R-:W2:Y:S01]  /*0050*/  LDCU UR5, c[0x0][0x370] ;  /* 0x00006e00ff0577ac */ /* 0x000ea20008000800 */
[----:B------:R-:W3:Y:S01]  /*0060*/  LDCU UR7, c[0x0][0x364] ;  /* 0x00006c80ff0777ac */ /* 0x000ee20008000800 */
[----:B0-----:R-:W-:Y:S01]  /*0070*/  IMAD R3, R3, UR4, R0 ;  /* 0x0000000403037c24 */ /* 0x001fe2000f8e0200 */
[----:B--2---:R-:W-:Y:S01]  /*0080*/  UIMAD UR4, UR4, UR5, URZ ;  /* 0x00000005040472a4 */ /* 0x004fe2000f8e02ff */
[----:B------:R-:W0:Y:S03]  /*0090*/  LDCU UR5, c[0x0][0x374] ;  /* 0x00006e80ff0577ac */ /* 0x000e260008000800 */
[----:B-1----:R-:W-:-:S13]  /*00a0*/  ISETP.GE.AND P0, PT, R3, UR6, PT ;  /* 0x0000000603007c0c */ /* 0x002fda000bf06270 */
[----:B0--3--:R-:W-:Y:S05]  /*00b0*/  @P0 EXIT ;  /* 0x000000000000094d */ /* 0x009fea0003800000 */
[----:B------:R-:W0:Y:S01]  /*00c0*/  S2R R0, SR_CTAID.Y ;  /* 0x0000000000007919 */ /* 0x000e220000002600 */
[----:B------:R-:W1:Y:S01]  /*00d0*/  LDCU UR6, c[0x0][0x390] ;  /* 0x00007200ff0677ac */ /* 0x000e620008000800 */
[----:B------:R-:W0:Y:S01]  /*00e0*/  S2R R5, SR_TID.Y ;  /* 0x0000000000057919 */ /* 0x000e220000002200 */
[----:B------:R-:W2:Y:S01]  /*00f0*/  LDCU.64 UR8, c[0x0][0x358] ;  /* 0x00006b00ff0877ac */ /* 0x000ea20008000a00 */
[----:B------:R-:W-:Y:S02]  /*0100*/  UIMAD UR5, UR7, UR5, URZ ;  /* 0x00000005070572a4 */ /* 0x000fe4000f8e02ff */
[----:B-1----:R-:W-:Y:S01]  /*0110*/  UISETP.GE.AND UP0, UPT, UR6, 0x1, UPT ;  /* 0x000000010600788c */ /* 0x002fe2000bf06270 */
[----:B0-----:R-:W-:-:S08]  /*0120*/  IMAD R0, R0, UR7, R5 ;  /* 0x0000000700007c24 */ /* 0x001fd0000f8e0205 */
[----:B--2---:R-:W-:Y:S05]  /*0130*/  BRA.U !UP0, `(.L_x_0) ;  /* 0x0000001108587547 */ /* 0x004fea000b800000 */
[----:B------:R-:W-:-:S12]  /*0140*/  ULOP3.LUT UR4, UR6, 0x7ffffffc, URZ, 0xc0, !UPT ;  /* 0x7ffffffc06047892 */ /* 0x000fd8000f8ec0ff */
.L_x_8:
[----:B0-----:R-:W0:Y:S01]  /*0150*/  LDCU UR6, c[0x0][0x38c] ;  /* 0x00007180ff0677ac */ /* 0x001e220008000800 */
[----:B------:R-:W-:Y:S01]  /*0160*/  BSSY.RECONVERGENT B0, `(.L_x_1) ;  /* 0x000010c000007945 */ /* 0x000fe20003800200 */
[----:B0-----:R-:W-:-:S13]  /*0170*/  ISETP.GE.AND P0, PT, R0, UR6, PT ;  /* 0x0000000600007c0c */ /* 0x001fda000bf06270 */
[----:B-123--:R-:W-:Y:S05]  /*0180*/  @P0 BRA `(.L_x_2) ;  /* 0x0000001000240947 */ /* 0x00efea0003800000 */
[----:B------:R-:W-:-:S07]  /*0190*/  IMAD.MOV.U32 R2, RZ, RZ, R0 ;  /* 0x000000ffff027224 */ /* 0x000fce00078e0000 */
.L_x_7:
[----:B01----:R-:W0:Y:S01]  /*01a0*/  LDC.64 R6, c[0x0][0x380] ;  /* 0x0000e000ff067b82 */ /* 0x003e220000000a00 */
[----:B------:R-:W1:Y:S02]  /*01b0*/  LDCU.64 UR6, c[0x0][0x388] ;  /* 0x00007100ff0677ac */ /* 0x000e640008000a00 */
[----:B-1----:R-:W-:Y:S01]  /*01c0*/  IMAD R5, R2, UR6, R3 ;  /* 0x0000000602057c24 */ /* 0x002fe2000f8e0203 */
[----:B------:R-:W1:Y:S03]  /*01d0*/  LDCU UR6, c[0x0][0x390] ;  /* 0x00007200ff0677ac */ /* 0x000e660008000800 */
[----:B0-----:R-:W-:-:S05]  /*01e0*/  IMAD.WIDE R6, R5, 0x4, R6 ;  /* 0x0000000405067825 */ /* 0x001fca00078e0206 */
[----:B--2---:R-:W2:Y:S01]  /*01f0*/  LDG.E R14, desc[UR8][R6.64] ;  /* 0x00000008060e7981 */ /* 0x004ea2000c1e1900 */
[----:B------:R-:W-:Y:S01]  /*0200*/  VIADD R2, R2, UR5 ;  /* 0x0000000502027c36 */ /* 0x000fe20008000000 */
[----:B------:R-:W-:Y:S01]  /*0210*/  MOV R5, 0xffffffff ;  /* 0xffffffff00057802 */ /* 0x000fe20000000f00 */
[----:B------:R-:W-:-:S03]  /*0220*/  IMAD.MOV.U32 R4, RZ, RZ, RZ ;  /* 0x000000ffff047224 */ /* 0x000fc600078e00ff */
[----:B------:R-:W-:Y:S01]  /*0230*/  ISETP.GE.AND P1, PT, R2, UR7, PT ;  /* 0x0000000702007c0c */ /* 0x000fe2000bf26270 */
[----:B-1----:R-:W-:Y:S01]  /*0240*/  UISETP.GE.U32.AND UP0, UPT, UR6, 0x4, UPT ;  /* 0x000000040600788c */ /* 0x002fe2000bf06070 */
[----:B--2---:R0:W1:Y:S08]  /*0250*/  I2F.F64.U8 R8, R14 ;  /* 0x0000000e00087312 */ /* 0x0040700000001800 */
[----:B------:R0:W2:Y:S08]  /*0260*/  I2F.F64.U8 R10, R14.B1 ;  /* 0x1000000e000a7312 */ /* 0x0000b00000001800 */
[----:B---3--:R0:W3:Y:S01]  /*0270*/  I2F.F64.U8 R12, R14.B2 ;  /* 0x2000000e000c7312 */ /* 0x0080e20000001800 */
[----:B-1----:R-:W-:Y:S05]  /*0280*/  BRA.U !UP0, `(.L_x_3) ;  /* 0x0000000908207547 */ /* 0x002fea000b800000 */
[----:B------:R-:W-:Y:S01]  /*0290*/  IMAD.MOV.U32 R32, RZ, RZ, 0x90 ;  /* 0x00000090ff207424 */ /* 0x000fe200078e00ff */
[----:B------:R-:W-:Y:S01]  /*02a0*/  MOV R5, 0xffffffff ;  /* 0xffffffff00057802 */ /* 0x000fe20000000f00 */
[----:B------:R-:W-:Y:S02]  /*02b0*/  IMAD.MOV.U32 R34, RZ, RZ, RZ ;  /* 0x000000ffff227224 */ /* 0x000fe400078e00ff */
[----:B------:R-:W-:-:S07]  /*02c0*/  IMAD.MOV.U32 R4, RZ, RZ, 0x930 ;  /* 0x00000930ff047424 */ /* 0x000fce00078e00ff */
.L_x_4:
[----:B------:R-:W1:Y:S01]  /*02d0*/  LDC.64 R18, c[0x3][R4+-0x30] ;  /* 0x00fff40004127b82 */ /* 0x000e620000000a00 */
[----:B------:R-:W-:-:S07]  /*02e0*/  ISETP.NE.AND P0, PT, R5, -0x1, PT ;  /* 0xffffffff0500780c */ /* 0x000fce0003f05270 */
[----:B------:R-:W2:Y:S08]  /*02f0*/  LDC.64 R28, c[0x3][R4+-0x28] ;  /* 0x00fff600041c7b82 */ /* 0x000eb00000000a00 */
[----:B------:R-:W4:Y:S08]  /*0300*/  LDC.64 R30, c[0x3][R32+-0x90] ;  /* 0x00ffdc00201e7b82 */ /* 0x000f300000000a00 */
[----:B------:R-:W5:Y:S01]  /*0310*/  LDC.64 R26, c[0x3][R32+-0x78] ;  /* 0x00ffe200201a7b82 */ /* 0x000f620000000a00 */
[----:B-1----:R-:W-:-:S07]  /*0320*/  DADD R18, R8, -R18 ;  /* 0x0000000008127229 */ /* 0x002fce0000000812 */
[----:B------:R-:W3:Y:S01]  /*0330*/  LDC.64 R24, c[0x3][R4+-0x20] ;  /* 0x00fff80004187b82 */ /* 0x000ee20000000a00 */
[----:B--2---:R-:W-:-:S07]  /*0340*/  DADD R28, R10, -R28 ;  /* 0x000000000a1c7229 */ /* 0x004fce000000081c */
[----:B------:R-:W1:Y:S01]  /*0350*/  LDC.64 R22, c[0x3][R32+-0x60] ;  /* 0x00ffe80020167b82 */ /* 0x000e620000000a00 */
[----:B----4-:R-:W-:-:S07]  /*0360*/  DFMA R30, R18, R30, RZ ;  /* 0x0000001e121e722b */ /* 0x010fce00000000ff */
[----:B0-----:R-:W0:Y:S01]  /*0370*/  LDC.64 R14, c[0x3][R32+-0x88] ;  /* 0x00ffde00200e7b82 */ /* 0x001e220000000a00 */
[----:B-----5:R-:W-:-:S07]  /*0380*/  DFMA R26, R28, R26, R30 ;  /* 0x0000001a1c1a722b */ /* 0x020fce000000001e */
[----:B------:R-:W2:Y:S01]  /*0390*/  LDC.64 R20, c[0x3][R32+-0x70] ;  /* 0x00ffe40020147b82 */ /* 0x000ea20000000a00 */
[----:B---3--:R-:W-:-:S07]  /*03a0*/  DADD R24, R12, -R24 ;  /* 0x000000000c187229 */ /* 0x008fce0000000818 */
[----:B------:R-:W3:Y:S01]  /*03b0*/  LDC.64 R30, c[0x3][R32+-0x58] ;  /* 0x00ffea00201e7b82 */ /* 0x000ee20000000a00 */
[----:B-1----:R-:W-:Y:S02]  /*03c0*/  DFMA R22, R24, R22, R26 ;  /* 0x000000161816722b */ /* 0x002fe4000000001a */
[----:B0-----:R-:W-:-:S05]  /*03d0*/  DFMA R14, R18, R14, RZ ;  /* 0x0000000e120e722b */ /* 0x001fca00000000ff */
[----:B------:R-:W0:Y:S01]  /*03e0*/  LDC.64 R26, c[0x3][R32+-0x80] ;  /* 0x00ffe000201a7b82 */ /* 0x000e220000000a00 */
[----:B------:R-:W-:Y:S02]  /*03f0*/  DFMA R22, R18, R22, RZ ;  /* 0x000000161216722b */ /* 0x000fe400000000ff */
[----:B--2---:R-:W-:-:S05]  /*0400*/  DFMA R20, R28, R20, R14 ;  /* 0x000000141c14722b */ /* 0x004fca000000000e */
[----:B------:R-:W1:Y:S03]  /*0410*/  LDC.64 R14, c[0x3][R32+-0x68] ;  /* 0x00ffe600200e7b82 */ /* 0x000e660000000a00 */
[----:B---3--:R-:W-:-:S05]  /*0420*/  DFMA R30, R24, R30, R20 ;  /* 0x0000001e181e722b */ /* 0x008fca0000000014 */
[----:B------:R-:W2:Y:S03]  /*0430*/  LDC.64 R20, c[0x3][R4+-0x18] ;  /* 0x00fffa0004147b82 */ /* 0x000ea60000000a00 */
[----:B------:R-:W-:Y:S02]  /*0440*/  DFMA R22, R28, R30, R22 ;  /* 0x0000001e1c16722b */ /* 0x000fe40000000016 */
[----:B0-----:R-:W-:-:S03]  /*0450*/  DFMA R26, R18, R26, RZ ;  /* 0x0000001a121a722b */ /* 0x001fc600000000ff */
[----:B------:R-:W0:Y:S05]  /*0460*/  LDC.64 R30, c[0x3][R4+-0x10] ;  /* 0x00fffc00041e7b82 */ /* 0x000e2a0000000a00 */
[----:B-1----:R-:W-:-:S03]  /*0470*/  DFMA R14, R28, R14, R26 ;  /* 0x0000000e1c0e722b */ /* 0x002fc6000000001a */
[----:B------:R-:W1:Y:S01]  /*0480*/  LDC.64 R18, c[0x3][R32+-0x50] ;  /* 0x00ffec0020127b82 */ /* 0x000e620000000a00 */
[----:B--2---:R-:W-:-:S07]  /*0490*/  DADD R20, R8, -R20 ;  /* 0x0000000008147229 */ /* 0x004fce0000000814 */
[----:B------:R-:W2:Y:S08]  /*04a0*/  LDC.64 R26, c[0x3][R32+-0x48] ;  /* 0x00ffee00201a7b82 */ /* 0x000eb00000000a00 */
[----:B------:R-:W3:Y:S01]  /*04b0*/  LDC.64 R28, c[0x3][R32+-0x30] ;  /* 0x00fff400201c7b82 */ /* 0x000ee20000000a00 */
[----:B0-----:R-:W-:Y:S02]  /*04c0*/  DADD R30, R10, -R30 ;  /* 0x000000000a1e7229 */ /* 0x001fe4000000081e */
[----:B-1----:R-:W-:-:S05]  /*04d0*/  DFMA R18, R24, R18, R14 ;  /* 0x000000121812722b */ /* 0x002fca000000000e */
[----:B------:R-:W0:Y:S03]  /*04e0*/  LDC.64 R14, c[0x3][R4+-0x8] ;  /* 0x00fffe00040e7b82 */ /* 0x000e260000000a00 */
[----:B------:R-:W-:Y:S02]  /*04f0*/  DFMA R22, R24, R18, R22 ;  /* 0x000000121816722b */ /* 0x000fe40000000016 */
[----:B--2---:R-:W-:-:S03]  /*0500*/  DFMA R26, R20, R26, RZ ;  /* 0x0000001a141a722b */ /* 0x004fc600000000ff */
[----:B------:R-:W1:Y:S03]  /*0510*/  LDC.64 R18, c[0x3][R32+-0x40] ;  /* 0x00fff00020127b82 */ /* 0x000e660000000a00 */
[----:B------:R-:W-:Y:S02]  /*0520*/  DSETP.LT.OR P0, PT, R22, R16, !P0 ;  /* 0x000000101600722a */ /* 0x000fe40004701400 */
[----:B---3--:R-:W-:-:S03]  /*0530*/  DFMA R28, R30, R28, R26 ;  /* 0x0000001c1e1c722b */ /* 0x008fc6000000001a */
[----:B------:R-:W2:Y:S01]  /*0540*/  LDC.64 R24, c[0x3][R32+-0x18] ;  /* 0x00fffa0020187b82 */ /* 0x000ea20000000a00 */
[----:B------:R-:W-:Y:S02]  /*0550*/  FSEL R22, R22, R16, P0 ;  /* 0x0000001016167208 */ /* 0x000fe40000000000 */
[----:B------:R-:W-:Y:S01]  /*0560*/  FSEL R23, R23, R17, P0 ;  /* 0x0000001117177208 */ /* 0x000fe20000000000 */
[----:B0-----:R-:W-:-:S04]  /*0570*/  DADD R14, R12, -R14 ;  /* 0x000000000c0e7229 */ /* 0x001fc8000000080e */
[----:B------:R-:W0:Y:S01]  /*0580*/  LDC.64 R26, c[0x3][R32+-0x28] ;  /* 0x00fff600201a7b82 */ /* 0x000e220000000a00 */
[----:B------:R-:W-:Y:S01]  /*0590*/  SEL R5, R34, R5, P0 ;  /* 0x0000000522057207 */ /* 0x000fe20000000000 */
[----:B-1----:R-:W-:Y:S02]  /*05a0*/  DFMA R18, R20, R18, RZ ;  /* 0x000000121412722b */ /* 0x002fe400000000ff */
[----:B--2---:R-:W-:-:S04]  /*05b0*/  DFMA R24, R14, R24, R28 ;  /* 0x000000180e18722b */ /* 0x004fc8000000001c */
[----:B------:R-:W1:Y:S02]  /*05c0*/  LDC.64 R28, c[0x3][R32+-0x10] ;  /* 0x00fffc00201c7b82 */ /* 0x000e640000000a00 */
[----:B0-----:R-:W-:-:S06]  /*05d0*/  DFMA R26, R30, R26, R18 ;  /* 0x0000001a1e1a722b */ /* 0x001fcc0000000012 */
[----:B------:R-:W0:Y:S01]  /*05e0*/  LDC.64 R18, c[0x3][R32+-0x38] ;  /* 0x00fff20020127b82 */ /* 0x000e220000000a00 */
[----:B------:R-:W-:Y:S02]  /*05f0*/  DFMA R24, R20, R24, RZ ;  /* 0x000000181418722b */ /* 0x000fe400000000ff */
[----:B-1----:R-:W-:-:S05]  /*0600*/  DFMA R28, R14, R28, R26 ;  /* 0x0000001c0e1c722b */ /* 0x002fca000000001a */
[----:B------:R-:W1:Y:S01]  /*0610*/  LDC.64 R26, c[0x3][R32+-0x20] ;  /* 0x00fff800201a7b82 */ /* 0x000e620000000a00 */
[----:B0-----:R-:W-:-:S07]  /*0620*/  DFMA R18, R20, R18, RZ ;  /* 0x000000121412722b */ /* 0x001fce00000000ff */
[----:B------:R-:W0:Y:S01]  /*0630*/  LDC.64 R20, c[0x3][R32+-0x8] ;  /* 0x00fffe0020147b82 */ /* 0x000e220000000a00 */
[----:B------:R-:W-:-:S07]  /*0640*/  DFMA R24, R30, R28, R24 ;  /* 0x0000001c1e18722b */ /* 0x000fce0000000018 */
[----:B------:R-:W2:Y:S01]  /*0650*/  LDC.64 R28, c[0x3][R4+0x8] ;  /* 0x00c00200041c7b82 */ /* 0x000ea20000000a00 */
[----:B-1----:R-:W-:-:S07]  /*0660*/  DFMA R26, R30, R26, R18 ;  /* 0x0000001a1e1a722b */ /* 0x002fce0000000012 */
[----:B------:R-:W1:Y:S01]  /*0670*/  LDC.64 R18, c[0x3][R4] ;  /* 0x00c0000004127b82 */ /* 0x000e620000000a00 */
[----:B0-----:R-:W-:-:S07]  /*0680*/  DFMA R26, R14, R20, R26 ;  /* 0x000000140e1a722b */ /* 0x001fce000000001a */
[----:B------:R-:W0:Y:S01]  /*0690*/  LDC.64 R20, c[0x3][R32] ;  /* 0x00c0000020147b82 */ /* 0x000e220000000a00 */
[----:B------:R-:W-:-:S07]  /*06a0*/  DFMA R14, R14, R26, R24 ;  /* 0x0000001a0e0e722b */ /* 0x000fce0000000018 */
[----:B------:R-:W3:Y:S01]  /*06b0*/  LDC.64 R26, c[0x3][R32+0x18] ;  /* 0x00c00600201a7b82 */ /* 0x000ee20000000a00 */
[----:B--2---:R-:W-:Y:S02]  /*06c0*/  DADD R28, R10, -R28 ;  /* 0x000000000a1c7229 */ /* 0x004fe4000000081c */
[----:B------:R-:W-:-:S05]  /*06d0*/  DSETP.GEU.AND P2, PT, R14, R22, PT ;  /* 0x000000160e00722a */ /* 0x000fca0003f4e000 */
[----:B------:R-:W2:Y:S01]  /*06e0*/  LDC.64 R30, c[0x3][R4+0x10] ;  /* 0x00c00400041e7b82 */ /* 0x000ea20000000a00 */
[----:B-1----:R-:W-:Y:S01]  /*06f0*/  DADD R18, R8, -R18 ;  /* 0x0000000008127229 */ /* 0x002fe20000000812 */
[----:B------:R-:W-:Y:S02]  /*0700*/  FSEL R14, R14, R22, !P2 ;  /* 0x000000160e0e7208 */ /* 0x000fe40005000000 */
[----:B------:R-:W-:-:S04]  /*0710*/  FSEL R15, R15, R23, !P2 ;  /* 0x000000170f0f7208 */ /* 0x000fc80005000000 */
[----:B------:R-:W1:Y:S01]  /*0720*/  LDC.64 R24, c[0x3][R32+0x30] ;  /* 0x00c00c0020187b82 */ /* 0x000e620000000a00 */
[----:B0-----:R-:W-:Y:S01]  /*0730*/  DFMA R20, R18, R20, RZ ;  /* 0x000000141214722b */ /* 0x001fe200000000ff */
[----:B------:R-:W-:-:S04]  /*0740*/  @!P2 IADD3 R5, PT, PT, R34, 0x1, RZ ;  /* 0x000000012205a810 */ /* 0x000fc80007ffe0ff */
[----:B------:R-:W-:-:S03]  /*0750*/  ISETP.NE.AND P0, PT, R5, -0x1, PT ;  /* 0xffffffff0500780c */ /* 0x000fc60003f05270 */
[----:B---3--:R-:W-:Y:S02]  /*0760*/  DFMA R26, R28, R26, R20 ;  /* 0x0000001a1c1a722b */ /* 0x008fe40000000014 */
[----:B------:R-:W0:Y:S01]  /*0770*/  LDC.64 R20, c[0x3][R32+0x8] ;  /* 0x00c0020020147b82 */ /* 0x000e220000000a00 */
[----:B--2---:R-:W-:-:S08]  /*0780*/  DADD R30, R12, -R30 ;  /* 0x000000000c1e7229 */ /* 0x004fd0000000081e */
[----:B-1----:R-:W-:Y:S01]  /*0790*/  DFMA R24, R30, R24, R26 ;  /* 0x000000181e18722b */ /* 0x002fe2000000001a */
[----:B------:R-:W1:Y:S07]  /*07a0*/  LDC.64 R26, c[0x3][R32+0x20] ;  /* 0x00c00800201a7b82 */ /* 0x000e6e0000000a00 */
[C---:B------:R-:W-:Y:S02]  /*07b0*/  DFMA R24, R18.reuse, R24, RZ ;  /* 0x000000181218722b */ /* 0x040fe400000000ff */
[----:B0-----:R-:W-:-:S08]  /*07c0*/  DFMA R20, R18, R20, RZ ;  /* 0x000000141214722b */ /* 0x001fd000000000ff */
[----:B-1----:R-:W-:Y:S02]  /*07d0*/  DFMA R26, R28, R26, R20 ;  /* 0x0000001a1c1a722b */ /* 0x002fe40000000014 */
[----:B------:R-:W0:Y:S06]  /*07e0*/  LDC.64 R20, c[0x3][R32+0x38] ;  /* 0x00c00e0020147b82 */ /* 0x000e2c0000000a00 */
[----:B0-----:R-:W-:Y:S02]  /*07f0*/  DFMA R20, R30, R20, R26 ;  /* 0x000000141e14722b */ /* 0x001fe4000000001a */
[----:B------:R-:W0:Y:S06]  /*0800*/  LDC.64 R26, c[0x3][R32+0x10] ;  /* 0x00c00400201a7b82 */ /* 0x000e2c0000000a00 */
[----:B------:R-:W-:-:S02]  /*0810*/  DFMA R24, R28, R20, R24 ;  /* 0x000000141c18722b */ /* 0x000fc40000000018 */
[----:B------:R-:W1:Y:S01]  /*0820*/  LDC.64 R20, c[0x3][R32+0x48] ;  /* 0x00c0120020147b82 */ /* 0x000e620000000a00 */
[----:B0-----:R-:W-:-:S07]  /*0830*/  DFMA R26, R18, R26, RZ ;  /* 0x0000001a121a722b */ /* 0x001fce00000000ff */
[----:B------:R-:W0:Y:S02]  /*0840*/  LDC.64 R18, c[0x3][R32+0x28] ;  /* 0x00c00a0020127b82 */ /* 0x000e240000000a00 */
[----:B0-----:R-:W-:-:S06]  /*0850*/  DFMA R18, R28, R18, R26 ;  /* 0x000000121c12722b */ /* 0x001fcc000000001a */
[----:B------:R-:W0:Y:S08]  /*0860*/  LDC.64 R26, c[0x3][R32+0x40] ;  /* 0x00c01000201a7b82 */ /* 0x000e300000000a00 */
[----:B------:R-:W2:Y:S01]  /*0870*/  LDC.64 R28, c[0x3][R4+0x18] ;  /* 0x00c00600041c7b82 */ /* 0x000ea20000000a00 */
[----:B0-----:R-:W-:-:S07]  /*0880*/  DFMA R26, R30, R26, R18 ;  /* 0x0000001a1e1a722b */ /* 0x001fce0000000012 */
[----:B------:R-:W0:Y:S01]  /*0890*/  LDC.64 R18, c[0x3][R4+0x20] ;  /* 0x00c0080004127b82 */ /* 0x000e220000000a00 */
[----:B------:R-:W-:-:S07]  /*08a0*/  DFMA R16, R30, R26, R24 ;  /* 0x0000001a1e10722b */ /* 0x000fce0000000018 */
[----:B------:R-:W3:Y:S01]  /*08b0*/  LDC.64 R30, c[0x3][R32+0x60] ;  /* 0x00c01800201e7b82 */ /* 0x000ee20000000a00 */
[----:B--2---:R-:W-:Y:S02]  /*08c0*/  DADD R28, R8, -R28 ;  /* 0x00000000081c7229 */ /* 0x004fe4000000081c */
[----:B------:R-:W-:-:S05]  /*08d0*/  DSETP.LT.OR P0, PT, R16, R14, !P0 ;  /* 0x0000000e1000722a */ /* 0x000fca0004701400 */
[----:B------:R2:W4:Y:S01]  /*08e0*/  LDC.64 R26, c[0x3][R4+0x28] ;  /* 0x00c00a00041a7b82 */ /* 0x0005220000000a00 */
[----:B-1----:R-:W-:Y:S01]  /*08f0*/  DFMA R20, R28, R20, RZ ;  /* 0x000000141c14722b */ /* 0x002fe200000000ff */
[----:B------:R-:W-:Y:S02]  /*0900*/  FSEL R14, R16, R14, P0 ;  /* 0x0000000e100e7208 */ /* 0x000fe40000000000 */
[----:B------:R-:W-:-:S04]  /*0910*/  FSEL R15, R17, R15, P0 ;  /* 0x0000000f110f7208 */ /* 0x000fc80000000000 */
[----:B------:R-:W1:Y:S01]  /*0920*/  LDC.64 R24, c[0x3][R32+0x78] ;  /* 0x00c01e0020187b82 */ /* 0x000e620000000a00 */
[----:B0-----:R-:W-:Y:S01]  /*0930*/  DADD R18, R10, -R18 ;  /* 0x000000000a127229 */ /* 0x001fe20000000812 */
[----:B--2---:R-:W-:Y:S02]  /*0940*/  VIADD R4, R4, 0x60 ;  /* 0x0000006004047836 */ /* 0x004fe40000000000 */
[----:B------:R-:W-:-:S05]  /*0950*/  @P0 VIADD R5, R34, 0x2 ;  /* 0x0000000222050836 */ /* 0x000fca0000000000 */
[----:B---3--:R-:W-:Y:S01]  /*0960*/  DFMA R30, R18, R30, R20 ;  /* 0x0000001e121e722b */ /* 0x008fe20000000014 */
[----:B------:R-:W0:Y:S01]  /*0970*/  LDC.64 R20, c[0x3][R32+0x50] ;  /* 0x00c0140020147b82 */ /* 0x000e220000000a00 */
[----:B----4-:R-:W-:-:S08]  /*0980*/  DADD R26, R12, -R26 ;  /* 0x000000000c1a7229 */ /* 0x010fd0000000081a */
[----:B-1----:R-:W-:Y:S01]  /*0990*/  DFMA R24, R26, R24, R30 ;  /* 0x000000181a18722b */ /* 0x002fe2000000001e */
[----:B------:R-:W1:Y:S07]  /*09a0*/  LDC.64 R30, c[0x3][R32+0x68] ;  /* 0x00c01a00201e7b82 */ /* 0x000e6e0000000a00 */
[C---:B------:R-:W-:Y:S02]  /*09b0*/  DFMA R24, R28.reuse, R24, RZ ;  /* 0x000000181c18722b */ /* 0x040fe400000000ff */
[----:B0-----:R-:W-:-:S08]  /*09c0*/  DFMA R20, R28, R20, RZ ;  /* 0x000000141c14722b */ /* 0x001fd000000000ff */
[----:B-1----:R-:W-:Y:S01]  /*09d0*/  DFMA R20, R18, R30, R20 ;  /* 0x0000001e1214722b */ /* 0x002fe20000000014 */
[----:B------:R-:W0:Y:S07]  /*09e0*/  LDC.64 R30, c[0x3][R32+0x80] ;  /* 0x00c02000201e7b82 */ /* 0x000e2e0000000a00 */
[----:B0-----:R-:W-:Y:S02]  /*09f0*/  DFMA R30, R26, R30, R20 ;  /* 0x0000001e1a1e722b */ /* 0x001fe40000000014 */
[----:B------:R-:W0:Y:S06]  /*0a00*/  LDC.64 R20, c[0x3][R32+0x58] ;  /* 0x00c0160020147b82 */ /* 0x000e2c0000000a00 */
[----:B------:R-:W-:-:S02]  /*0a10*/  DFMA R24, R18, R30, R24 ;  /* 0x0000001e1218722b */ /* 0x000fc40000000018 */
[----:B0-----:R-:W-:Y:S01]  /*0a20*/  DFMA R20, R28, R20, RZ ;  /* 0x000000141c14722b */ /* 0x001fe200000000ff */
[----:B------:R-:W0:Y:S07]  /*0a30*/  LDC.64 R28, c[0x3][R32+0x70] ;  /* 0x00c01c00201c7b82 */ /* 0x000e2e0000000a00 */
[----:B0-----:R-:W-:Y:S02]  /*0a40*/  DFMA R28, R18, R28, R20 ;  /* 0x0000001c121c722b */ /* 0x001fe40000000014 */
[----:B------:R0:W1:Y:S02]  /*0a50*/  LDC.64 R20, c[0x3][R32+0x88] ;  /* 0x00c0220020147b82 */ /* 0x0000640000000a00 */
[----:B0-----:R-:W-:-:S04]  /*0a60*/  VIADD R32, R32, 0x120 ;  /* 0x0000012020207836 */ /* 0x001fc80000000000 */
[----:B-1----:R-:W-:-:S08]  /*0a70*/  DFMA R20, R26, R20, R28 ;  /* 0x000000141a14722b */ /* 0x002fd0000000001c */
[----:B------:R-:W-:-:S08]  /*0a80*/  DFMA R20, R26, R20, R24 ;  /* 0x000000141a14722b */ /* 0x000fd00000000018 */
[----:B------:R-:W-:-:S06]  /*0a90*/  DSETP.GEU.AND P2, PT, R20, R14, PT ;  /* 0x0000000e1400722a */ /* 0x000fcc0003f4e000 */
[----:B------:R-:W-:Y:S02]  /*0aa0*/  FSEL R16, R20, R14, !P2 ;  /* 0x0000000e14107208 */ /* 0x000fe40005000000 */
[----:B------:R-:W-:-:S06]  /*0ab0*/  FSEL R17, R21, R15, !P2 ;  /* 0x0000000f15117208 */ /* 0x000fcc0005000000 */
[C---:B------:R-:W-:Y:S01]  /*0ac0*/  @!P2 VIADD R5, R34.reuse, 0x3 ;  /* 0x000000032205a836 */ /* 0x040fe20000000000 */
[----:B------:R-:W-:-:S04]  /*0ad0*/  IADD3 R34, PT, PT, R34, 0x4, RZ ;  /* 0x0000000422227810 */ /* 0x000fc80007ffe0ff */
[----:B------:R-:W-:-:S13]  /*0ae0*/  ISETP.NE.AND P0, PT, R34, UR4, PT ;  /* 0x0000000422007c0c */ /* 0x000fda000bf05270 */
[----:B------:R-:W-:Y:S05]  /*0af0*/  @P0 BRA `(.L_x_4) ;  /* 0xfffffff400f40947 */ /* 0x000fea000383ffff */
[----:B------:R-:W-:-:S07]  /*0b00*/  MOV R4, UR4 ;  /* 0x0000000400047c02 */ /* 0x000fce0008000f00 */
.L_x_3:
[----:B------:R-:W1:Y:S02]  /*0b10*/  LDCU UR6, c[0x0][0x390] ;  /* 0x00007200ff0677ac */ /* 0x000e640008000800 */
[----:B-1----:R-:W-:-:S09]  /*0b20*/  ULOP3.LUT UP0, UR6, UR6, 0x3, URZ, 0xc0, !UPT ;  /* 0x0000000306067892 */ /* 0x002fd2000f80c0ff */
[----:B------:R-:W-:Y:S05]  /*0b30*/  BRA.U !UP0, `(.L_x_5) ;  /* 0x0000000508b07547 */ /* 0x000fea000b800000 */
[----:B------:R-:W1:Y:S01]  /*0b40*/  LDCU UR7, c[0x0][0x390] ;  /* 0x00007200ff0777ac */ /* 0x000e620008000800 */
[----:B------:R-:W-:Y:S02]  /*0b50*/  UISETP.NE.AND UP0, UPT, UR6, 0x1, UPT ;  /* 0x000000010600788c */ /* 0x000fe4000bf05270 */
[----:B-1----:R-:W-:-:S04]  /*0b60*/  ULOP3.LUT UR7, UR7, 0x1, URZ, 0xc0, !UPT ;  /* 0x0000000107077892 */ /* 0x002fc8000f8ec0ff */
[----:B------:R-:W-:-:S03]  /*0b70*/  UISETP.NE.U32.AND UP1, UPT, UR7, 0x1, UPT ;  /* 0x000000010700788c */ /* 0x000fc6000bf25070 */
[----:B------:R-:W-:Y:S08]  /*0b80*/  BRA.U !UP0, `(.L_x_6) ;  /* 0x00000005080c7547 */ /* 0x000ff0000b800000 */
[----:B------:R-:W-:Y:S01]  /*0b90*/  IMAD.MOV.U32 R35, RZ, RZ, 0x900 ;  /* 0x00000900ff237424 */ /* 0x000fe200078e00ff */
[----:B------:R-:W-:Y:S01]  /*0ba0*/  ISETP.NE.AND P0, PT, R5, -0x1, PT ;  /* 0xffffffff0500780c */ /* 0x000fe20003f05270 */
[C---:B------:R-:W-:Y:S02]  /*0bb0*/  IMAD R34, R4.reuse, 0x48, RZ ;  /* 0x0000004804227824 */ /* 0x040fe400078e02ff */
[----:B------:R-:W-:Y:S02]  /*0bc0*/  IMAD R35, R4, 0x18, R35 ;  /* 0x0000001804237824 */ /* 0x000fe400078e0223 */
[----:B------:R-:W1:Y:S08]  /*0bd0*/  LDC.64 R30, c[0x3][R34] ;  /* 0x00c00000221e7b82 */ /* 0x000e700000000a00 */
[----:B------:R-:W4:Y:S08]  /*0be0*/  LDC.64 R28, c[0x3][R35] ;  /* 0x00c00000231c7b82 */ /* 0x000f300000000a00 */
[----:B------:R-:W2:Y:S08]  /*0bf0*/  LDC.64 R26, c[0x3][R35+0x8] ;  /* 0x00c00200231a7b82 */ /* 0x000eb00000000a00 */
[----:B------:R-:W5:Y:S08]  /*0c00*/  LDC.64 R22, c[0x3][R34+0x18] ;  /* 0x00c0060022167b82 */ /* 0x000f700000000a00 */
[----:B------:R-:W3:Y:S01]  /*0c10*/  LDC.64 R24, c[0x3][R35+0x10] ;  /* 0x00c0040023187b82 */ /* 0x000ee20000000a00 */
[----:B----4-:R-:W-:-:S07]  /*0c20*/  DADD R28, R8, -R28 ;  /* 0x00000000081c7229 */ /* 0x010fce000000081c */
[----:B0-----:R-:W0:Y:S01]  /*0c30*/  LDC.64 R14, c[0x3][R34+0x30] ;  /* 0x00c00c00220e7b82 */ /* 0x001e220000000a00 */
[----:B--2---:R-:W-:Y:S02]  /*0c40*/  DADD R26, R10, -R26 ;  /* 0x000000000a1a7229 */ /* 0x004fe4000000081a */
[----:B-1----:R-:W-:-:S05]  /*0c50*/  DFMA R30, R28, R30, RZ ;  /* 0x0000001e1c1e722b */ /* 0x002fca00000000ff */
[----:B------:R-:W1:Y:S03]  /*0c60*/  LDC.64 R18, c[0x3][R34+0x8] ;  /* 0x00c0020022127b82 */ /* 0x000e660000000a00 */
[----:B-----5:R-:W-:-:S05]  /*0c70*/  DFMA R22, R26, R22, R30 ;  /* 0x000000161a16722b */ /* 0x020fca000000001e */
[----:B------:R-:W2:Y:S01]  /*0c80*/  LDC.64 R20, c[0x3][R34+0x20] ;  /* 0x00c0080022147b82 */ /* 0x000ea20000000a00 */
[----:B---3--:R-:W-:-:S07]  /*0c90*/  DADD R24, R12, -R24 ;  /* 0x000000000c187229 */ /* 0x008fce0000000818 */
[----:B------:R-:W3:Y:S01]  /*0ca0*/  LDC.64 R30, c[0x3][R34+0x38] ;  /* 0x00c00e00221e7b82 */ /* 0x000ee20000000a00 */
[----:B0-----:R-:W-:Y:S02]  /*0cb0*/  DFMA R14, R24, R14, R22 ;  /* 0x0000000e180e722b */ /* 0x001fe40000000016 */
[----:B-1----:R-:W-:-:S05]  /*0cc0*/  DFMA R18, R28, R18, RZ ;  /* 0x000000121c12722b */ /* 0x002fca00000000ff */
[----:B------:R-:W0:Y:S01]  /*0cd0*/  LDC.64 R22, c[0x3][R34+0x10] ;  /* 0x00c0040022167b82 */ /* 0x000e220000000a00 */
[----:B------:R-:W-:Y:S02]  /*0ce0*/  DFMA R14, R28, R14, RZ ;  /* 0x0000000e1c0e722b */ /* 0x000fe400000000ff */
[----:B--2---:R-:W-:-:S05]  /*0cf0*/  DFMA R20, R26, R20, R18 ;  /* 0x000000141a14722b */ /* 0x004fca0000000012 */
[----:B------:R-:W1:Y:S03]  /*0d00*/  LDC.64 R32, c[0x3][R34+0x78] ;  /* 0x00c01e0022207b82 */ /* 0x000e660000000a00 */
[----:B---3--:R-:W-:-:S05]  /*0d10*/  DFMA R30, R24, R30, R20 ;  /* 0x0000001e181e722b */ /* 0x008fca0000000014 */
[----:B------:R-:W2:Y:S03]  /*0d20*/  LDC.64 R18, c[0x3][R34+0x28] ;  /* 0x00c00a0022127b82 */ /* 0x000ea60000000a00 */
[----:B------:R-:W-:-:S05]  /*0d30*/  DFMA R14, R26, R30, R14 ;  /* 0x0000001e1a0e722b */ /* 0x000fca000000000e */
[----:B------:R-:W3:Y:S01]  /*0d40*/  LDC.64 R20, c[0x3][R34+0x40] ;  /* 0x00c0100022147b82 */ /* 0x000ee20000000a00 */
[----:B0-----:R-:W-:-:S07]  /*0d50*/  DFMA R22, R28, R22, RZ ;  /* 0x000000161c16722b */ /* 0x001fce00000000ff */
[----:B------:R-:W0:Y:S01]  /*0d60*/  LDC.64 R28, c[0x3][R35+0x18] ;  /* 0x00c00600231c7b82 */ /* 0x000e220000000a00 */
[----:B--2---:R-:W-:-:S07]  /*0d70*/  DFMA R18, R26, R18, R22 ;  /* 0x000000121a12722b */ /* 0x004fce0000000016 */
[----:B------:R-:W2:Y:S01]  /*0d80*/  LDC.64 R30, c[0x3][R34+0x48] ;  /* 0x00c01200221e7b82 */ /* 0x000ea20000000a00 */
[----:B---3--:R-:W-:-:S07]  /*0d90*/  DFMA R20, R24, R20, R18 ;  /* 0x000000141814722b */ /* 0x008fce0000000012 */
[----:B------:R-:W3:Y:S01]  /*0da0*/  LDC.64 R22, c[0x3][R35+0x20] ;  /* 0x00c0080023167b82 */ /* 0x000ee20000000a00 */
[----:B------:R-:W-:-:S07]  /*0db0*/  DFMA R14, R24, R20, R14 ;  /* 0x00000014180e722b */ /* 0x000fce000000000e */
[----:B------:R-:W4:Y:S01]  /*0dc0*/  LDC.64 R26, c[0x3][R34+0x60] ;  /* 0x00c01800221a7b82 */ /* 0x000f220000000a00 */
[----:B0-----:R-:W-:Y:S02]  /*0dd0*/  DADD R28, R8, -R28 ;  /* 0x00000000081c7229 */ /* 0x001fe4000000081c */
[----:B------:R-:W-:-:S05]  /*0de0*/  DSETP.LT.OR P0, PT, R14, R16, !P0 ;  /* 0x000000100e00722a */ /* 0x000fca0004701400 */
[----:B------:R-:W0:Y:S01]  /*0df0*/  LDC.64 R24, c[0x3][R34+0x50] ;  /* 0x00c0140022187b82 */ /* 0x000e220000000a00 */
[----:B--2---:R-:W-:Y:S01]  /*0e00*/  DFMA R30, R28, R30, RZ ;  /* 0x0000001e1c1e722b */ /* 0x004fe200000000ff */
[----:B------:R-:W-:Y:S02]  /*0e10*/  FSEL R14, R14, R16, P0 ;  /* 0x000000100e0e7208 */ /* 0x000fe40000000000 */
[----:B------:R-:W-:-:S04]  /*0e20*/  FSEL R15, R15, R17, P0 ;  /* 0x000000110f0f7208 */ /* 0x000fc80000000000 */
[----:B------:R-:W2:Y:S01]  /*0e30*/  LDC.64 R18, c[0x3][R35+0x28] ;  /* 0x00c00a0023127b82 */ /* 0x000ea20000000a00 */
[----:B---3--:R-:W-:Y:S01]  /*0e40*/  DADD R22, R10, -R22 ;  /* 0x000000000a167229 */ /* 0x008fe20000000816 */
[----:B------:R-:W-:-:S06]  /*0e50*/  SEL R5, R4, R5, P0 ;  /* 0x0000000504057207 */ /* 0x000fcc0000000000 */
[----:B------:R-:W3:Y:S01]  /*0e60*/  LDC.64 R20, c[0x3][R34+0x68] ;  /* 0x00c01a0022147b82 */ /* 0x000ee20000000a00 */
[----:B----4-:R-:W-:-:S07]  /*0e70*/  DFMA R26, R22, R26, R30 ;  /* 0x0000001a161a722b */ /* 0x010fce000000001e */
[----:B------:R-:W4:Y:S01]  /*0e80*/  LDC.64 R30, c[0x3][R34+0x58] ;  /* 0x00c01600221e7b82 */ /* 0x000f220000000a00 */
[----:B0-----:R-:W-:Y:S02]  /*0e90*/  DFMA R24, R28, R24, RZ ;  /* 0x000000181c18722b */ /* 0x001fe400000000ff */
[----:B--2---:R-:W-:-:S08]  /*0ea0*/  DADD R18, R12, -R18 ;  /* 0x000000000c127229 */ /* 0x004fd00000000812 */
[----:B-1----:R-:W-:Y:S02]  /*0eb0*/  DFMA R32, R18, R32, R26 ;  /* 0x000000201220722b */ /* 0x002fe4000000001a */
[----:B---3--:R-:W-:Y:S01]  /*0ec0*/  DFMA R20, R22, R20, R24 ;  /* 0x000000141614722b */ /* 0x008fe20000000018 */
[----:B------:R-:W0:Y:S05]  /*0ed0*/  LDC.64 R26, c[0x3][R34+0x80] ;  /* 0x00c02000221a7b82 */ /* 0x000e2a0000000a00 */
[C---:B------:R-:W-:Y:S02]  /*0ee0*/  DFMA R32, R28.reuse, R32, RZ ;  /* 0x000000201c20722b */ /* 0x040fe400000000ff */
[----:B----4-:R-:W-:Y:S01]  /*0ef0*/  DFMA R30, R28, R30, RZ ;  /* 0x0000001e1c1e722b */ /* 0x010fe200000000ff */
[----:B------:R-:W1:Y:S08]  /*0f00*/  LDC.64 R24, c[0x3][R34+0x70] ;  /* 0x00c01c0022187b82 */ /* 0x000e700000000a00 */
[----:B------:R-:W2:Y:S01]  /*0f10*/  LDC.64 R28, c[0x3][R34+0x88] ;  /* 0x00c02200221c7b82 */ /* 0x000ea20000000a00 */
[----:B0-----:R-:W-:-:S02]  /*0f20*/  DFMA R20, R18, R26, R20 ;  /* 0x0000001a1214722b */ /* 0x001fc40000000014 */
[----:B-1----:R-:W-:-:S06]  /*0f30*/  DFMA R24, R22, R24, R30 ;  /* 0x000000181618722b */ /* 0x002fcc000000001e */
[----:B------:R-:W-:Y:S02]  /*0f40*/  DFMA R20, R22, R20, R32 ;  /* 0x000000141614722b */ /* 0x000fe40000000020 */
[----:B--2---:R-:W-:-:S08]  /*0f50*/  DFMA R24, R18, R28, R24 ;  /* 0x0000001c1218722b */ /* 0x004fd00000000018 */
[----:B------:R-:W-:-:S08]  /*0f60*/  DFMA R20, R18, R24, R20 ;  /* 0x000000181214722b */ /* 0x000fd00000000014 */
[----:B------:R-:W-:-:S06]  /*0f70*/  DSETP.GEU.AND P2, PT, R20, R14, PT ;  /* 0x0000000e1400722a */ /* 0x000fcc0003f4e000 */
[----:B------:R-:W-:Y:S02]  /*0f80*/  FSEL R16, R20, R14, !P2 ;  /* 0x0000000e14107208 */ /* 0x000fe40005000000 */
[----:B------:R-:W-:-:S06]  /*0f90*/  FSEL R17, R21, R15, !P2 ;  /* 0x0000000f15117208 */ /* 0x000fcc0005000000 */
[C---:B------:R-:W-:Y:S01]  /*0fa0*/  @!P2 VIADD R5, R4.reuse, 0x1 ;  /* 0x000000010405a836 */ /* 0x040fe20000000000 */
[----:B------:R-:W-:-:S07]  /*0fb0*/  IADD3 R4, PT, PT, R4, 0x2, RZ ;  /* 0x0000000204047810 */ /* 0x000fce0007ffe0ff */
.L_x_6:
[----:B------:R-:W-:Y:S05]  /*0fc0*/  BRA.U UP1, `(.L_x_5) ;  /* 0x00000001018c7547 */ /* 0x000fea000b800000 */
[----:B------:R-:W-:Y:S01]  /*0fd0*/  IMAD.MOV.U32 R33, RZ, RZ, 0x900 ;  /* 0x00000900ff217424 */ /* 0x000fe200078e00ff */
[----:B------:R-:W-:Y:S01]  /*0fe0*/  ISETP.NE.AND P0, PT, R5, -0x1, PT ;  /* 0xffffffff0500780c */ /* 0x000fe20003f05270 */
[C---:B------:R-:W-:Y:S02]  /*0ff0*/  IMAD R32, R4.reuse, 0x48, RZ ;  /* 0x0000004804207824 */ /* 0x040fe400078e02ff */
[----:B------:R-:W-:Y:S02]  /*1000*/  IMAD R33, R4, 0x18, R33 ;  /* 0x0000001804217824 */ /* 0x000fe400078e0221 */
[----:B0-----:R-:W0:Y:S08]  /*1010*/  LDC.64 R14, c[0x3][R32] ;  /* 0x00c00000200e7b82 */ /* 0x001e300000000a00 */
[----:B------:R-:W1:Y:S08]  /*1020*/  LDC.64 R26, c[0x3][R33] ;  /* 0x00c00000211a7b82 */ /* 0x000e700000000a00 */
[----:B------:R-:W2:Y:S08]  /*1030*/  LDC.64 R24, c[0x3][R33+0x8] ;  /* 0x00c0020021187b82 */ /* 0x000eb00000000a00 */
[----:B------:R-:W3:Y:S08]  /*1040*/  LDC.64 R18, c[0x3][R33+0x10] ;  /* 0x00c0040021127b82 */ /* 0x000ef00000000a00 */
[----:B------:R-:W4:Y:S01]  /*1050*/  LDC.64 R22, c[0x3][R32+0x18] ;  /* 0x00c0060020167b82 */ /* 0x000f220000000a00 */
[----:B-1----:R-:W-:-:S07]  /*1060*/  DADD R8, R8, -R26 ;  /* 0x0000000008087229 */ /* 0x002fce000000081a */
[----:B------:R-:W1:Y:S01]  /*1070*/  LDC.64 R20, c[0x3][R32+0x8] ;  /* 0x00c0020020147b82 */ /* 0x000e620000000a00 */
[----:B--2---:R-:W-:Y:S02]  /*1080*/  DADD R24, R10, -R24 ;  /* 0x000000000a187229 */ /* 0x004fe40000000818 */
[----:B0-----:R-:W-:-:S05]  /*1090*/  DFMA R14, R8, R14, RZ ;  /* 0x0000000e080e722b */ /* 0x001fca00000000ff */
[----:B------:R-:W0:Y:S01]  /*10a0*/  LDC.64 R26, c[0x3][R32+0x30] ;  /* 0x00c00c00201a7b82 */ /* 0x000e220000000a00 */
[----:B---3--:R-:W-:-:S07]  /*10b0*/  DADD R18, R12, -R18 ;  /* 0x000000000c127229 */ /* 0x008fce0000000812 */
[----:B------:R-:W2:Y:S01]  /*10c0*/  LDC.64 R28, c[0x3][R32+0x10] ;  /* 0x00c00400201c7b82 */ /* 0x000ea20000000a00 */
[----:B----4-:R-:W-:-:S07]  /*10d0*/  DFMA R14, R24, R22, R14 ;  /* 0x00000016180e722b */ /* 0x010fce000000000e */
[----:B------:R-:W3:Y:S01]  /*10e0*/  LDC.64 R30, c[0x3][R32+0x20] ;  /* 0x00c00800201e7b82 */ /* 0x000ee20000000a00 */
[----:B-1----:R-:W-:-:S07]  /*10f0*/  DFMA R20, R8, R20, RZ ;  /* 0x000000140814722b */ /* 0x002fce00000000ff */
[----:B------:R-:W1:Y:S01]  /*1100*/  LDC.64 R10, c[0x3][R32+0x28] ;  /* 0x00c00a00200a7b82 */ /* 0x000e620000000a00 */
[----:B0-----:R-:W-:-:S07]  /*1110*/  DFMA R14, R18, R26, R14 ;  /* 0x0000001a120e722b */ /* 0x001fce000000000e */
[----:B------:R-:W0:Y:S01]  /*1120*/  LDC.64 R12, c[0x3][R32+0x38] ;  /* 0x00c00e00200c7b82 */ /* 0x000e220000000a00 */
[C---:B--2---:R-:W-:Y:S02]  /*1130*/  DFMA R28, R8.reuse, R28, RZ ;  /* 0x0000001c081c722b */ /* 0x044fe400000000ff */
[----:B------:R-:W-:-:S05]  /*1140*/  DFMA R14, R8, R14, RZ ;  /* 0x0000000e080e722b */ /* 0x000fca00000000ff */
[----:B------:R-:W2:Y:S01]  /*1150*/  LDC.64 R22, c[0x3][R32+0x40] ;  /* 0x00c0100020167b82 */ /* 0x000ea20000000a00 */
[C---:B---3--:R-:W-:Y:S02]  /*1160*/  DFMA R20, R24.reuse, R30, R20 ;  /* 0x0000001e1814722b */ /* 0x048fe40000000014 */
[----:B-1----:R-:W-:-:S06]  /*1170*/  DFMA R10, R24, R10, R28 ;  /* 0x0000000a180a722b */ /* 0x002fcc000000001c */
[C---:B0-----:R-:W-:Y:S02]  /*1180*/  DFMA R12, R18.reuse, R12, R20 ;  /* 0x0000000c120c722b */ /* 0x041fe40000000014 */
[----:B--2---:R-:W-:-:S06]  /*1190*/  DFMA R10, R18, R22, R10 ;  /* 0x00000016120a722b */ /* 0x004fcc000000000a */
[----:B------:R-:W-:-:S08]  /*11a0*/  DFMA R12, R24, R12, R14 ;  /* 0x0000000c180c722b */ /* 0x000fd0000000000e */
[----:B------:R-:W-:-:S08]  /*11b0*/  DFMA R10, R18, R10, R12 ;  /* 0x0000000a120a722b */ /* 0x000fd0000000000c */
[----:B------:R-:W-:-:S06]  /*11c0*/  DSETP.LT.OR P0, PT, R10, R16, !P0 ;  /* 0x000000100a00722a */ /* 0x000fcc0004701400 */
[----:B------:R-:W-:Y:S02]  /*11d0*/  FSEL R16, R10, R16, P0 ;  /* 0x000000100a107208 */ /* 0x000fe40000000000 */
[----:B------:R-:W-:Y:S02]  /*11e0*/  FSEL R17, R11, R17, P0 ;  /* 0x000000110b117208 */ /* 0x000fe40000000000 */
[----:B------:R-:W-:-:S07]  /*11f0*/  SEL R5, R4, R5, P0 ;  /* 0x0000000504057207 */ /* 0x000fce0000000000 */
.L_x_5:
[----:B------:R1:W-:Y:S01]  /*1200*/  STG.E.U8 desc[UR8][R6.64+0x3], R5 ;  /* 0x0000030506007986 */ /* 0x0003e2000c101108 */
[----:B------:R-:W-:Y:S05]  /*1210*/  @!P1 BRA `(.L_x_7) ;  /* 0xffffffec00e09947 */ /* 0x000fea000383ffff */
.L_x_2:
[----:B------:R-:W-:Y:S05]  /*1220*/  BSYNC.RECONVERGENT B0 ;  /* 0x0000000000007941 */ /* 0x000fea0003800200 */
.L_x_1:
[----:B------:R-:W4:Y:S01]  /*1230*/  LDCU UR6, c[0x0][0x360] ;  /* 0x00006c00ff0677ac */ /* 0x000f220008000800 */
[----:B------:R-:W4:Y:S01]  /*1240*/  LDC R2, c[0x0][0x370] ;  /* 0x0000dc00ff027b82 */ /* 0x000f220000000800 */
[----:B------:R-:W5:Y:S01]  /*1250*/  LDCU UR7, c[0x0][0x388] ;  /* 0x00007100ff0777ac */ /* 0x000f620008000800 */
[----:B----4-:R-:W-:-:S05]  /*1260*/  IMAD R3, R2, UR6, R3 ;  /* 0x0000000602037c24 */ /* 0x010fca000f8e0203 */
[----:B-----5:R-:W-:-:S13]  /*1270*/  ISETP.GE.AND P0, PT, R3, UR7, PT ;  /* 0x0000000703007c0c */ /* 0x020fda000bf06270 */
[----:B------:R-:W-:Y:S05]  /*1280*/  @!P0 BRA `(.L_x_8) ;  /* 0xffffffec00b08947 */ /* 0x000fea000383ffff */
[----:B------:R-:W-:Y:S05]  /*1290*/  EXIT ;  /* 0x000000000000794d */ /* 0x000fea0003800000 */
.L_x_0:
[----:B------:R-:W0:Y:S01]  /*12a0*/  I2F.U32.RP R6, UR5 ;  /* 0x0000000500067d06 */ /* 0x000e220008209000 */
[----:B------:R-:W1:Y:S01]  /*12b0*/  LDCU UR6, c[0x0][0x38c] ;  /* 0x00007180ff0677ac */ /* 0x000e620008000800 */
[----:B------:R-:W-:Y:S01]  /*12c0*/  VIADD R2, R0, UR5 ;  /* 0x0000000500027c36 */ /* 0x000fe20008000000 */
[----:B------:R-:W-:Y:S02]  /*12d0*/  IADD3 R9, PT, PT, RZ, -UR5, RZ ;  /* 0x80000005ff097c10 */ /* 0x000fe4000fffe0ff */
[----:B------:R-:W-:-:S03]  /*12e0*/  ISETP.NE.U32.AND P2, PT, RZ, UR5, PT ;  /* 0x00000005ff007c0c */ /* 0x000fc6000bf45070 */
[----:B0-----:R-:W0:Y:S01]  /*12f0*/  MUFU.RCP R6, R6 ;  /* 0x0000000600067308 */ /* 0x001e220000001000 */
[C---:B-1----:R-:W-:Y:S02]  /*1300*/  ISETP.GE.AND P0, PT, R2.reuse, UR6, PT ;  /* 0x0000000602007c0c */ /* 0x042fe4000bf06270 */
[----:B------:R-:W-:Y:S01]  /*1310*/  VIMNMX R7, PT, PT, R2, UR6, !PT ;  /* 0x0000000602077c48 */ /* 0x000fe2000ffe0100 */
[----:B------:R-:W1:Y:S01]  /*1320*/  LDCU UR6, c[0x0][0x388] ;  /* 0x00007100ff0677ac */ /* 0x000e620008000800 */
[----:B------:R-:W-:-:S04]  /*1330*/  SEL R8, RZ, 0x1, P0 ;  /* 0x00000001ff087807 */ /* 0x000fc80000000000 */
[----:B------:R-:W-:Y:S01]  /*1340*/  IADD3 R7, PT, PT, R7, -R2, -R8 ;  /* 0x8000000207077210 */ /* 0x000fe20007ffe808 */
[----:B0-----:R-:W-:-:S04]  /*1350*/  VIADD R4, R6, 0xffffffe ;  /* 0x0ffffffe06047836 */ /* 0x001fc80000000000 */
[----:B------:R0:W2:Y:S02]  /*1360*/  F2I.FTZ.U32.TRUNC.NTZ R5, R4 ;  /* 0x0000000400057305 */ /* 0x0000a4000021f000 */
[----:B0-----:R-:W-:Y:S02]  /*1370*/  IMAD.MOV.U32 R4, RZ, RZ, RZ ;  /* 0x000000ffff047224 */ /* 0x001fe400078e00ff */
[----:B--2---:R-:W-:-:S04]  /*1380*/  IMAD R9, R9, R5, RZ ;  /* 0x0000000509097224 */ /* 0x004fc800078e02ff */
[----:B------:R-:W-:-:S06]  /*1390*/  IMAD.HI.U32 R6, R5, R9, R4 ;  /* 0x0000000905067227 */ /* 0x000fcc00078e0004 */
[----:B------:R-:W-:-:S04]  /*13a0*/  IMAD.HI.U32 R5, R6, R7, RZ ;  /* 0x0000000706057227 */ /* 0x000fc800078e00ff */
[----:B------:R-:W-:Y:S01]  /*13b0*/  VIADD R6, R2, UR5 ;  /* 0x0000000502067c36 */ /* 0x000fe20008000000 */
[----:B------:R-:W-:-:S04]  /*13c0*/  IADD3 R4, PT, PT, -R5, RZ, RZ ;  /* 0x000000ff05047210 */ /* 0x000fc80007ffe1ff */
[----:B------:R-:W-:Y:S01]  /*13d0*/  IADD3 R21, PT, PT, R6, UR5, RZ ;  /* 0x0000000506157c10 */ /* 0x000fe2000fffe0ff */
[----:B------:R-:W-:-:S05]  /*13e0*/  IMAD R7, R4, UR5, R7 ;  /* 0x0000000504077c24 */ /* 0x000fca000f8e0207 */
[----:B------:R-:W-:-:S13]  /*13f0*/  ISETP.GE.U32.AND P0, PT, R7, UR5, PT ;  /* 0x0000000507007c0c */ /* 0x000fda000bf06070 */
[----:B------:R-:W-:Y:S02]  /*1400*/  @P0 VIADD R7, R7, -UR5 ;  /* 0x8000000507070c36 */ /* 0x000fe40008000000 */
[----:B------:R-:W-:-:S03]  /*1410*/  @P0 VIADD R5, R5, 0x1 ;  /* 0x0000000105050836 */ /* 0x000fc60000000000 */
[----:B------:R-:W-:-:S13]  /*1420*/  ISETP.GE.U32.AND P1, PT, R7, UR5, PT ;  /* 0x0000000507007c0c */ /* 0x000fda000bf26070 */
[----:B------:R-:W-:Y:S02]  /*1430*/  @P1 IADD3 R5, PT, PT, R5, 0x1, RZ ;  /* 0x0000000105051810 */ /* 0x000fe40007ffe0ff */
[----:B------:R-:W-:-:S05]  /*1440*/  @!P2 LOP3.LUT R5, RZ, UR5, RZ, 0x33, !PT ;  /* 0x00000005ff05ac12 */ /* 0x000fca000f8e33ff */
[----:B------:R-:W-:-:S05]  /*1450*/  IMAD.IADD R8, R8, 0x1, R5 ;  /* 0x0000000108087824 */ /* 0x000fca00078e0205 */
[----:B-1----:R-:W-:-:S07]  /*1460*/  LOP3.LUT R19, R8, 0x3, RZ, 0xc0, !PT ;  /* 0x0000000308137812 */ /* 0x002fce00078ec0ff */
.L_x_14:
[----:B0-----:R-:W0:Y:S01]  /*1470*/  LDC R7, c[0x0][0x38c] ;  /* 0x0000e300ff077b82 */ /* 0x001e220000000800 */
[----:B------:R-:W-:Y:S01]  /*1480*/  BSSY.RECONVERGENT B0, `(.L_x_9) ;  /* 0x0000030000007945 */ /* 0x000fe20003800200 */
[----:B0-----:R-:W-:-:S13]  /*1490*/  ISETP.GE.AND P0, PT, R0, R7, PT ;  /* 0x000000070000720c */ /* 0x001fda0003f06270 */
[----:B-12---:R-:W-:Y:S05]  /*14a0*/  @P0 BRA `(.L_x_10) ;  /* 0x0000000000b40947 */ /* 0x006fea0003800000 */
[----:B------:R-:W0:Y:S01]  /*14b0*/  LDC.64 R4, c[0x0][0x380] ;  /* 0x0000e000ff047b82 */ /* 0x000e220000000a00 */
[----:B------:R-:W-:Y:S01]  /*14c0*/  ISETP.NE.AND P1, PT, R19, 0x3, PT ;  /* 0x000000031300780c */ /* 0x000fe20003f25270 */
[----:B------:R-:W-:Y:S01]  /*14d0*/  BSSY.RECONVERGENT B1, `(.L_x_11) ;  /* 0x0000016000017945 */ /* 0x000fe20003800200 */
[----:B------:R-:W-:Y:S01]  /*14e0*/  ISETP.GE.U32.AND P0, PT, R8, 0x3, PT ;  /* 0x000000030800780c */ /* 0x000fe20003f06070 */
[----:B------:R-:W-:-:S10]  /*14f0*/  IMAD.MOV.U32 R18, RZ, RZ, R0 ;  /* 0x000000ffff127224 */ /* 0x000fd400078e0000 */
[----:B------:R-:W-:Y:S05]  /*1500*/  @!P1 BRA `(.L_x_12) ;  /* 0x0000000000489947 */ /* 0x000fea0003800000 */
[----:B------:R-:W1:Y:S01]  /*1510*/  LDC R9, c[0x0][0x388] ;  /* 0x0000e200ff097b82 */ /* 0x000e620000000800 */
[----:B------:R-:W-:Y:S01]  /*1520*/  IMAD.MOV.U32 R14, RZ, RZ, 0xff ;  /* 0x000000ffff0e7424 */ /* 0x000fe200078e00ff */
[----:B------:R-:W-:Y:S02]  /*1530*/  ISETP.NE.AND P1, PT, R19, RZ, PT ;  /* 0x000000ff1300720c */ /* 0x000fe40003f25270 */
[----:B------:R-:W-:-:S04]  /*1540*/  MOV R18, R2 ;  /* 0x0000000200127202 */ /* 0x000fc80000000f00 */
[----:B------:R-:W2:Y:S01]  /*1550*/  LDC.64 R10, c[0x0][0x380] ;  /* 0x0000e000ff0a7b82 */ /* 0x000ea20000000a00 */
[----:B-1----:R-:W-:-:S04]  /*1560*/  IMAD R13, R0, R9, R3 ;  /* 0x00000009000d7224 */ /* 0x002fc800078e0203 */
[----:B--2---:R-:W-:-:S05]  /*1570*/  IMAD.WIDE R12, R13, 0x4, R10 ;  /* 0x000000040d0c7825 */ /* 0x004fca00078e020a */
[----:B------:R1:W-:Y:S01]  /*1580*/  STG.E.U8 desc[UR8][R12.64+0x3], R14 ;  /* 0x0000030e0c007986 */ /* 0x0003e2000c101108 */
[----:B------:R-:W-:Y:S05]  /*1590*/  @!P1 BRA `(.L_x_12) ;  /* 0x0000000000249947 */ /* 0x000fea0003800000 */
[----:B------:R-:W-:Y:S01]  /*15a0*/  ISETP.NE.AND P1, PT, R19, 0x1, PT ;  /* 0x000000011300780c */ /* 0x000fe20003f25270 */
[----:B-1----:R-:W-:Y:S02]  /*15b0*/  IMAD R13, R2, R9, R3 ;  /* 0x00000009020d7224 */ /* 0x002fe400078e0203 */
[----:B------:R-:W-:Y:S02]  /*15c0*/  IMAD.MOV.U32 R18, RZ, RZ, R6 ;  /* 0x000000ffff127224 */ /* 0x000fe400078e0006 */
[----:B------:R-:W-:-:S05]  /*15d0*/  IMAD.WIDE R12, R13, 0x4, R10 ;  /* 0x000000040d0c7825 */ /* 0x000fca00078e020a */
[----:B------:R2:W-:Y:S03]  /*15e0*/  STG.E.U8 desc[UR8][R12.64+0x3], R14 ;  /* 0x0000030e0c007986 */ /* 0x0005e6000c101108 */
[----:B------:R-:W-:Y:S02]  /*15f0*/  @P1 IMAD R9, R6, R9, R3 ;  /* 0x0000000906091224 */ /* 0x000fe400078e0203 */
[----:B------:R-:W-:Y:S02]  /*1600*/  @P1 IMAD.MOV.U32 R18, RZ, RZ, R21 ;  /* 0x000000ffff121224 */ /* 0x000fe400078e0015 */
[----:B------:R-:W-:-:S05]  /*1610*/  @P1 IMAD.WIDE R10, R9, 0x4, R10 ;  /* 0x00000004090a1825 */ /* 0x000fca00078e020a */
[----:B------:R2:W-:Y:S02]  /*1620*/  @P1 STG.E.U8 desc[UR8][R10.64+0x3], R14 ;  /* 0x0000030e0a001986 */ /* 0x0005e4000c101108 */
.L_x_12:
[----:B------:R-:W-:Y:S05]  /*1630*/  BSYNC.RECONVERGENT B1 ;  /* 0x0000000000017941 */ /* 0x000fea0003800200 */
.L_x_11:
[----:B------:R-:W-:Y:S05]  /*1640*/  @!P0 BRA `(.L_x_10) ;  /* 0x00000000004c8947 */ /* 0x000fea0003800000 */
.L_x_13:
[C---:B--2---:R-:W-:Y:S01]  /*1650*/  IADD3 R10, PT, PT, R18.reuse, UR5, RZ ;  /* 0x00000005120a7c10 */ /* 0x044fe2000fffe0ff */
[--C-:B------:R-:W-:Y:S02]  /*1660*/  IMAD R11, R18, UR6, R3.reuse ;  /* 0x00000006120b7c24 */ /* 0x100fe4000f8e0203 */
[----:B------:R-:W-:Y:S02]  /*1670*/  IMAD.MOV.U32 R9, RZ, RZ, 0xff ;  /* 0x000000ffff097424 */ /* 0x000fe400078e00ff */
[C---:B-1----:R-:W-:Y:S02]  /*1680*/  VIADD R12, R10.reuse, UR5 ;  /* 0x000000050a0c7c36 */ /* 0x042fe40008000000 */
[--C-:B------:R-:W-:Y:S02]  /*1690*/  IMAD R13, R10, UR6, R3.reuse ;  /* 0x000000060a0d7c24 */ /* 0x100fe4000f8e0203 */
[C---:B------:R-:W-:Y:S01]  /*16a0*/  IMAD R15, R12.reuse, UR6, R3 ;  /* 0x000000060c0f7c24 */ /* 0x040fe2000f8e0203 */
[----:B------:R-:W-:Y:S01]  /*16b0*/  IADD3 R20, PT, PT, R12, UR5, RZ ;  /* 0x000000050c147c10 */ /* 0x000fe2000fffe0ff */
[----:B0-----:R-:W-:-:S04]  /*16c0*/  IMAD.WIDE R10, R11, 0x4, R4 ;  /* 0x000000040b0a7825 */ /* 0x001fc800078e0204 */
[----:B------:R-:W-:Y:S01]  /*16d0*/  IMAD R17, R20, UR6, R3 ;  /* 0x0000000614117c24 */ /* 0x000fe2000f8e0203 */
[----:B------:R3:W-:Y:S01]  /*16e0*/  STG.E.U8 desc[UR8][R10.64+0x3], R9 ;  /* 0x000003090a007986 */ /* 0x0007e2000c101108 */
[----:B------:R-:W-:-:S04]  /*16f0*/  IMAD.WIDE R12, R13, 0x4, R4 ;  /* 0x000000040d0c7825 */ /* 0x000fc800078e0204 */
[--C-:B------:R-:W-:Y:S01]  /*1700*/  IMAD.WIDE R14, R15, 0x4, R4.reuse ;  /* 0x000000040f0e7825 */ /* 0x100fe200078e0204 */
[----:B------:R3:W-:Y:S03]  /*1710*/  STG.E.U8 desc[UR8][R12.64+0x3], R9 ;  /* 0x000003090c007986 */ /* 0x0007e6000c101108 */
[----:B------:R-:W-:Y:S01]  /*1720*/  IMAD.WIDE R16, R17, 0x4, R4 ;  /* 0x0000000411107825 */ /* 0x000fe200078e0204 */
[----:B------:R3:W-:Y:S03]  /*1730*/  STG.E.U8 desc[UR8][R14.64+0x3], R9 ;  /* 0x000003090e007986 */ /* 0x0007e6000c101108 */
[----:B------:R-:W-:Y:S01]  /*1740*/  VIADD R18, R20, UR5 ;  /* 0x0000000514127c36 */ /* 0x000fe20008000000 */
[----:B------:R3:W-:Y:S04]  /*1750*/  STG.E.U8 desc[UR8][R16.64+0x3], R9 ;  /* 0x0000030910007986 */ /* 0x0007e8000c101108 */
[----:B------:R-:W-:-:S13]  /*1760*/  ISETP.GE.AND P0, PT, R18, R7, PT ;  /* 0x000000071200720c */ /* 0x000fda0003f06270 */
[----:B---3--:R-:W-:Y:S05]  /*1770*/  @!P0 BRA `(.L_x_13) ;  /* 0xfffffffc00b48947 */ /* 0x008fea000383ffff */
.L_x_10:
[----:B------:R-:W-:Y:S05]  /*1780*/  BSYNC.RECONVERGENT B0 ;  /* 0x0000000000007941 */ /* 0x000fea0003800200 */
.L_x_9:
[----:B------:R-:W3:Y:S01]  /*1790*/  LDCU UR7, c[0x0][0x388] ;  /* 0x00007100ff0777ac */ /* 0x000ee20008000800 */
[----:B------:R-:W-:-:S04]  /*17a0*/  IADD3 R3, PT, PT, R3, UR4, RZ ;  /* 0x0000000403037c10 */ /* 0x000fc8000fffe0ff */
[----:B---3--:R-:W-:-:S13]  /*17b0*/  ISETP.GE.AND P0, PT, R3, UR7, PT ;  /* 0x0000000703007c0c */ /* 0x008fda000bf06270 */
[----:B------:R-:W-:Y:S05]  /*17c0*/  @!P0 BRA `(.L_x_14) ;  /* 0xfffffffc00288947 */ /* 0x000fea000383ffff */
[----:B------:R-:W-:Y:S05]  /*17d0*/  EXIT ;  /* 0x000000000000794d */ /* 0x000fea0003800000 */
.L_x_15:
[----:B------:R-:W-:-:S00]  /*17e0*/  BRA `(.L_x_15) ;  /* 0xfffffffc00fc7947 */ /* 0x000fc0000383ffff */
[----:B------:R-:W-:-:S00]  /*17f0*/  NOP ;  /* 0x0000000000007918 */ /* 0x000fc00000000000 */
        /* <DEDUP_REMOVED lines=8> */
.L_x_16:


//--------------------- .nv.shared.reserved.0     --------------------------
	.section	.nv.shared.reserved.0,"aw",@nobits
	.weak		__nv_reservedSMEM_offset_0_alias
	.size		__nv_reservedSMEM_offset_0_alias, 0, 64
	.other		__nv_reservedSMEM_offset_0_alias,@"STO_CUDA_RESERVED_SHARED STV_DEFAULT"
__nv_reservedSMEM_offset_0_alias:
	.zero		0
	.zero		64


//--------------------- .nv.constant0._Z6kernelP6uchar4iii --------------------------
	.section	.nv.constant0._Z6kernelP6uchar4iii,"a",@progbits
	.sectionflags	@""
	.align	4
.nv.constant0._Z6kernelP6uchar4iii:
	.zero		916


//--------------------- SYMBOLS --------------------------

	.type		.nv.reservedSmem.offset0,@object
	.size		.nv.reservedSmem.offset0,0x4
